//
// Generated by NVIDIA NVVM Compiler
//
// Compiler Build ID: CL-36424714
// Cuda compilation tools, release 13.0, V13.0.88
// Based on NVVM 20.0.0
//

.version 9.0
.target sm_100
.address_size 64

	// .globl	_Z9reductionPfS_S_i
// _ZZ9reductionPfS_S_iE10scan_array has been demoted
// _ZZ8postScanPfS_iE10scan_array has been demoted

.visible .entry _Z9reductionPfS_S_i(
	.param .u64 .ptr .align 1 _Z9reductionPfS_S_i_param_0,
	.param .u64 .ptr .align 1 _Z9reductionPfS_S_i_param_1,
	.param .u64 .ptr .align 1 _Z9reductionPfS_S_i_param_2,
	.param .u32 _Z9reductionPfS_S_i_param_3
)
{
	.reg .pred 	%p<12>;
	.reg .b32 	%r<118>;
	.reg .b32 	%f<34>;
	.reg .b64 	%rd<13>;
	// demoted variable
	.shared .align 4 .b8 _ZZ9reductionPfS_S_iE10scan_array[4224];
	ld.param.u64 	%rd1, [_Z9reductionPfS_S_i_param_0];
	ld.param.u64 	%rd3, [_Z9reductionPfS_S_i_param_1];
	ld.param.u64 	%rd2, [_Z9reductionPfS_S_i_param_2];
	cvta.to.global.u64 	%rd4, %rd3;
	mov.u32 	%r1, %tid.x;
	mov.u32 	%r2, %ctaid.x;
	mov.u32 	%r7, %ntid.x;
	mad.lo.s32 	%r3, %r2, %r7, %r1;
	mul.wide.s32 	%rd5, %r3, 4;
	add.s64 	%rd6, %rd4, %rd5;
	ld.global.f32 	%f1, [%rd6];
	shr.u32 	%r8, %r1, 5;
	add.s32 	%r9, %r8, %r1;
	shl.b32 	%r10, %r9, 2;
	mov.u32 	%r11, _ZZ9reductionPfS_S_iE10scan_array;
	add.s32 	%r4, %r11, %r10;
	st.shared.f32 	[%r4], %f1;
	bar.sync 	0;
	shl.b32 	%r5, %r1, 1;
	add.s32 	%r6, %r5, 2;
	setp.gt.u32 	%p1, %r1, 511;
	@%p1 bra 	$L__BB0_2;
	add.s32 	%r12, %r5, 1;
	shr.u32 	%r13, %r1, 4;
	add.s32 	%r14, %r13, %r5;
	shl.b32 	%r15, %r14, 2;
	add.s32 	%r17, %r11, %r15;
	ld.shared.f32 	%f2, [%r17];
	shr.u32 	%r18, %r12, 5;
	add.s32 	%r19, %r18, %r5;
	shl.b32 	%r20, %r19, 2;
	add.s32 	%r21, %r11, %r20;
	ld.shared.f32 	%f3, [%r21+4];
	add.f32 	%f4, %f2, %f3;
	st.shared.f32 	[%r21+4], %f4;
$L__BB0_2:
	bar.sync 	0;
	setp.gt.u32 	%p2, %r1, 255;
	@%p2 bra 	$L__BB0_4;
	shl.b32 	%r22, %r6, 1;
	add.s32 	%r23, %r22, -1;
	add.s32 	%r24, %r22, -3;
	shr.u32 	%r25, %r24, 5;
	add.s32 	%r26, %r25, %r22;
	shl.b32 	%r27, %r26, 2;
	add.s32 	%r29, %r11, %r27;
	ld.shared.f32 	%f5, [%r29+-12];
	shr.u32 	%r30, %r23, 5;
	add.s32 	%r31, %r30, %r22;
	shl.b32 	%r32, %r31, 2;
	add.s32 	%r33, %r11, %r32;
	ld.shared.f32 	%f6, [%r33+-4];
	add.f32 	%f7, %f5, %f6;
	st.shared.f32 	[%r33+-4], %f7;
$L__BB0_4:
	bar.sync 	0;
	setp.gt.u32 	%p3, %r1, 127;
	@%p3 bra 	$L__BB0_6;
	shl.b32 	%r34, %r6, 2;
	add.s32 	%r35, %r34, -1;
	add.s32 	%r36, %r34, -5;
	shr.u32 	%r37, %r36, 5;
	add.s32 	%r38, %r37, %r34;
	shl.b32 	%r39, %r38, 2;
	add.s32 	%r41, %r11, %r39;
	ld.shared.f32 	%f8, [%r41+-20];
	shr.u32 	%r42, %r35, 5;
	add.s32 	%r43, %r42, %r34;
	shl.b32 	%r44, %r43, 2;
	add.s32 	%r45, %r11, %r44;
	ld.shared.f32 	%f9, [%r45+-4];
	add.f32 	%f10, %f8, %f9;
	st.shared.f32 	[%r45+-4], %f10;
$L__BB0_6:
	bar.sync 	0;
	setp.gt.u32 	%p4, %r1, 63;
	@%p4 bra 	$L__BB0_8;
	shl.b32 	%r46, %r6, 3;
	add.s32 	%r47, %r46, -1;
	add.s32 	%r48, %r46, -9;
	shr.u32 	%r49, %r48, 5;
	add.s32 	%r50, %r49, %r46;
	shl.b32 	%r51, %r50, 2;
	add.s32 	%r53, %r11, %r51;
	ld.shared.f32 	%f11, [%r53+-36];
	shr.u32 	%r54, %r47, 5;
	add.s32 	%r55, %r54, %r46;
	shl.b32 	%r56, %r55, 2;
	add.s32 	%r57, %r11, %r56;
	ld.shared.f32 	%f12, [%r57+-4];
	add.f32 	%f13, %f11, %f12;
	st.shared.f32 	[%r57+-4], %f13;
$L__BB0_8:
	bar.sync 	0;
	setp.gt.u32 	%p5, %r1, 31;
	@%p5 bra 	$L__BB0_10;
	shl.b32 	%r58, %r6, 4;
	add.s32 	%r59, %r58, -1;
	add.s32 	%r60, %r58, -17;
	shr.u32 	%r61, %r60, 5;
	add.s32 	%r62, %r61, %r58;
	shl.b32 	%r63, %r62, 2;
	add.s32 	%r65, %r11, %r63;
	ld.shared.f32 	%f14, [%r65+-68];
	shr.u32 	%r66, %r59, 5;
	add.s32 	%r67, %r66, %r58;
	shl.b32 	%r68, %r67, 2;
	add.s32 	%r69, %r11, %r68;
	ld.shared.f32 	%f15, [%r69+-4];
	add.f32 	%f16, %f14, %f15;
	st.shared.f32 	[%r69+-4], %f16;
$L__BB0_10:
	bar.sync 	0;
	setp.gt.u32 	%p6, %r1, 15;
	@%p6 bra 	$L__BB0_12;
	shl.b32 	%r70, %r6, 5;
	add.s32 	%r71, %r70, -1;
	add.s32 	%r72, %r70, -33;
	shr.u32 	%r73, %r72, 5;
	add.s32 	%r74, %r73, %r70;
	shl.b32 	%r75, %r74, 2;
	add.s32 	%r77, %r11, %r75;
	ld.shared.f32 	%f17, [%r77+-132];
	shr.u32 	%r78, %r71, 5;
	add.s32 	%r79, %r78, %r70;
	shl.b32 	%r80, %r79, 2;
	add.s32 	%r81, %r11, %r80;
	ld.shared.f32 	%f18, [%r81+-4];
	add.f32 	%f19, %f17, %f18;
	st.shared.f32 	[%r81+-4], %f19;
$L__BB0_12:
	bar.sync 	0;
	setp.gt.u32 	%p7, %r1, 7;
	@%p7 bra 	$L__BB0_14;
	shl.b32 	%r82, %r6, 6;
	add.s32 	%r83, %r82, -1;
	add.s32 	%r84, %r82, -65;
	shr.u32 	%r85, %r84, 5;
	add.s32 	%r86, %r85, %r82;
	shl.b32 	%r87, %r86, 2;
	add.s32 	%r89, %r11, %r87;
	ld.shared.f32 	%f20, [%r89+-260];
	shr.u32 	%r90, %r83, 5;
	add.s32 	%r91, %r90, %r82;
	shl.b32 	%r92, %r91, 2;
	add.s32 	%r93, %r11, %r92;
	ld.shared.f32 	%f21, [%r93+-4];
	add.f32 	%f22, %f20, %f21;
	st.shared.f32 	[%r93+-4], %f22;
$L__BB0_14:
	bar.sync 	0;
	setp.gt.u32 	%p8, %r1, 3;
	@%p8 bra 	$L__BB0_16;
	shl.b32 	%r94, %r6, 7;
	add.s32 	%r95, %r94, -1;
	add.s32 	%r96, %r94, -129;
	shr.u32 	%r97, %r96, 5;
	add.s32 	%r98, %r97, %r94;
	shl.b32 	%r99, %r98, 2;
	add.s32 	%r101, %r11, %r99;
	ld.shared.f32 	%f23, [%r101+-516];
	shr.u32 	%r102, %r95, 5;
	add.s32 	%r103, %r102, %r94;
	shl.b32 	%r104, %r103, 2;
	add.s32 	%r105, %r11, %r104;
	ld.shared.f32 	%f24, [%r105+-4];
	add.f32 	%f25, %f23, %f24;
	st.shared.f32 	[%r105+-4], %f25;
$L__BB0_16:
	bar.sync 	0;
	setp.gt.u32 	%p9, %r1, 1;
	@%p9 bra 	$L__BB0_18;
	shl.b32 	%r106, %r6, 8;
	add.s32 	%r107, %r106, -1;
	add.s32 	%r108, %r106, -257;
	shr.u32 	%r109, %r108, 5;
	add.s32 	%r110, %r109, %r106;
	shl.b32 	%r111, %r110, 2;
	add.s32 	%r113, %r11, %r111;
	ld.shared.f32 	%f26, [%r113+-1028];
	shr.u32 	%r114, %r107, 5;
	add.s32 	%r115, %r114, %r106;
	shl.b32 	%r116, %r115, 2;
	add.s32 	%r117, %r11, %r116;
	ld.shared.f32 	%f27, [%r117+-4];
	add.f32 	%f28, %f26, %f27;
	st.shared.f32 	[%r117+-4], %f28;
$L__BB0_18:
	bar.sync 	0;
	setp.ne.s32 	%p10, %r1, 0;
	@%p10 bra 	$L__BB0_20;
	ld.shared.f32 	%f29, [_ZZ9reductionPfS_S_iE10scan_array+2104];
	ld.shared.f32 	%f30, [_ZZ9reductionPfS_S_iE10scan_array+4216];
	add.f32 	%f31, %f29, %f30;
	st.shared.f32 	[_ZZ9reductionPfS_S_iE10scan_array+4216], %f31;
$L__BB0_20:
	bar.sync 	0;
	ld.shared.f32 	%f32, [%r4];
	cvta.to.global.u64 	%rd7, %rd1;
	add.s64 	%rd9, %rd7, %rd5;
	st.global.f32 	[%rd9], %f32;
	setp.ne.s32 	%p11, %r1, 1023;
	@%p11 bra 	$L__BB0_22;
	ld.shared.f32 	%f33, [_ZZ9reductionPfS_S_iE10scan_array+4216];
	cvta.to.global.u64 	%rd10, %rd2;
	mul.wide.u32 	%rd11, %r2, 4;
	add.s64 	%rd12, %rd10, %rd11;
	st.global.f32 	[%rd12], %f33;
$L__BB0_22:
	ret;

}
	// .globl	_Z16fixBetweenBlocksPfS_S_i
.visible .entry _Z16fixBetweenBlocksPfS_S_i(
	.param .u64 .ptr .align 1 _Z16fixBetweenBlocksPfS_S_i_param_0,
	.param .u64 .ptr .align 1 _Z16fixBetweenBlocksPfS_S_i_param_1,
	.param .u64 .ptr .align 1 _Z16fixBetweenBlocksPfS_S_i_param_2,
	.param .u32 _Z16fixBetweenBlocksPfS_S_i_param_3
)
{
	.reg .pred 	%p<10>;
	.reg .b32 	%r<42>;
	.reg .b32 	%f<71>;
	.reg .b64 	%rd<49>;

	ld.param.u64 	%rd14, [_Z16fixBetweenBlocksPfS_S_i_param_1];
	ld.param.u64 	%rd15, [_Z16fixBetweenBlocksPfS_S_i_param_2];
	ld.param.u32 	%r21, [_Z16fixBetweenBlocksPfS_S_i_param_3];
	cvta.to.global.u64 	%rd1, %rd14;
	cvta.to.global.u64 	%rd2, %rd15;
	mov.b32 	%r22, 0;
	st.global.u32 	[%rd2], %r22;
	setp.lt.s32 	%p1, %r21, 2;
	@%p1 bra 	$L__BB1_14;
	add.s32 	%r1, %r21, -1;
	add.s32 	%r24, %r21, -2;
	and.b32  	%r2, %r1, 15;
	setp.lt.u32 	%p2, %r24, 15;
	mov.b32 	%r38, 1;
	@%p2 bra 	$L__BB1_5;
	and.b32  	%r26, %r1, -16;
	neg.s32 	%r36, %r26;
	add.s64 	%rd47, %rd1, 32;
	add.s64 	%rd46, %rd2, 32;
	mov.b32 	%r35, 0;
$L__BB1_3:
	.pragma "nounroll";
	ld.global.f32 	%f1, [%rd46+-32];
	ld.global.f32 	%f2, [%rd47+-32];
	add.f32 	%f3, %f1, %f2;
	st.global.f32 	[%rd46+-28], %f3;
	ld.global.f32 	%f4, [%rd47+-28];
	add.f32 	%f5, %f3, %f4;
	st.global.f32 	[%rd46+-24], %f5;
	ld.global.f32 	%f6, [%rd47+-24];
	add.f32 	%f7, %f5, %f6;
	st.global.f32 	[%rd46+-20], %f7;
	ld.global.f32 	%f8, [%rd47+-20];
	add.f32 	%f9, %f7, %f8;
	st.global.f32 	[%rd46+-16], %f9;
	ld.global.f32 	%f10, [%rd47+-16];
	add.f32 	%f11, %f9, %f10;
	st.global.f32 	[%rd46+-12], %f11;
	ld.global.f32 	%f12, [%rd47+-12];
	add.f32 	%f13, %f11, %f12;
	st.global.f32 	[%rd46+-8], %f13;
	ld.global.f32 	%f14, [%rd47+-8];
	add.f32 	%f15, %f13, %f14;
	st.global.f32 	[%rd46+-4], %f15;
	ld.global.f32 	%f16, [%rd47+-4];
	add.f32 	%f17, %f15, %f16;
	st.global.f32 	[%rd46], %f17;
	ld.global.f32 	%f18, [%rd47];
	add.f32 	%f19, %f17, %f18;
	st.global.f32 	[%rd46+4], %f19;
	ld.global.f32 	%f20, [%rd47+4];
	add.f32 	%f21, %f19, %f20;
	st.global.f32 	[%rd46+8], %f21;
	ld.global.f32 	%f22, [%rd47+8];
	add.f32 	%f23, %f21, %f22;
	st.global.f32 	[%rd46+12], %f23;
	ld.global.f32 	%f24, [%rd47+12];
	add.f32 	%f25, %f23, %f24;
	st.global.f32 	[%rd46+16], %f25;
	ld.global.f32 	%f26, [%rd47+16];
	add.f32 	%f27, %f25, %f26;
	st.global.f32 	[%rd46+20], %f27;
	ld.global.f32 	%f28, [%rd47+20];
	add.f32 	%f29, %f27, %f28;
	st.global.f32 	[%rd46+24], %f29;
	ld.global.f32 	%f30, [%rd47+24];
	add.f32 	%f31, %f29, %f30;
	st.global.f32 	[%rd46+28], %f31;
	ld.global.f32 	%f32, [%rd47+28];
	add.f32 	%f33, %f31, %f32;
	st.global.f32 	[%rd46+32], %f33;
	add.s32 	%r36, %r36, 16;
	add.s32 	%r35, %r35, 16;
	add.s64 	%rd47, %rd47, 64;
	add.s64 	%rd46, %rd46, 64;
	setp.ne.s32 	%p3, %r36, 0;
	@%p3 bra 	$L__BB1_3;
	add.s32 	%r38, %r35, 1;
$L__BB1_5:
	setp.eq.s32 	%p4, %r2, 0;
	@%p4 bra 	$L__BB1_14;
	and.b32  	%r10, %r1, 7;
	setp.lt.u32 	%p5, %r2, 8;
	@%p5 bra 	$L__BB1_8;
	mul.wide.s32 	%rd16, %r38, 4;
	add.s64 	%rd17, %rd2, %rd16;
	ld.global.f32 	%f34, [%rd17+-4];
	add.s64 	%rd18, %rd1, %rd16;
	ld.global.f32 	%f35, [%rd18+-4];
	add.f32 	%f36, %f34, %f35;
	mul.wide.u32 	%rd19, %r38, 4;
	add.s64 	%rd20, %rd2, %rd19;
	st.global.f32 	[%rd20], %f36;
	add.s32 	%r27, %r38, 1;
	ld.global.f32 	%f37, [%rd18];
	add.f32 	%f38, %f36, %f37;
	mul.wide.u32 	%rd21, %r27, 4;
	add.s64 	%rd22, %rd2, %rd21;
	st.global.f32 	[%rd22], %f38;
	add.s32 	%r28, %r38, 2;
	ld.global.f32 	%f39, [%rd17+4];
	ld.global.f32 	%f40, [%rd18+4];
	add.f32 	%f41, %f39, %f40;
	mul.wide.u32 	%rd23, %r28, 4;
	add.s64 	%rd24, %rd2, %rd23;
	st.global.f32 	[%rd24], %f41;
	add.s32 	%r29, %r38, 3;
	ld.global.f32 	%f42, [%rd17+8];
	ld.global.f32 	%f43, [%rd18+8];
	add.f32 	%f44, %f42, %f43;
	mul.wide.u32 	%rd25, %r29, 4;
	add.s64 	%rd26, %rd2, %rd25;
	st.global.f32 	[%rd26], %f44;
	add.s32 	%r30, %r38, 4;
	ld.global.f32 	%f45, [%rd17+12];
	ld.global.f32 	%f46, [%rd18+12];
	add.f32 	%f47, %f45, %f46;
	mul.wide.u32 	%rd27, %r30, 4;
	add.s64 	%rd28, %rd2, %rd27;
	st.global.f32 	[%rd28], %f47;
	add.s32 	%r31, %r38, 5;
	ld.global.f32 	%f48, [%rd17+16];
	ld.global.f32 	%f49, [%rd18+16];
	add.f32 	%f50, %f48, %f49;
	mul.wide.u32 	%rd29, %r31, 4;
	add.s64 	%rd30, %rd2, %rd29;
	st.global.f32 	[%rd30], %f50;
	add.s32 	%r32, %r38, 6;
	ld.global.f32 	%f51, [%rd17+20];
	ld.global.f32 	%f52, [%rd18+20];
	add.f32 	%f53, %f51, %f52;
	mul.wide.u32 	%rd31, %r32, 4;
	add.s64 	%rd32, %rd2, %rd31;
	st.global.f32 	[%rd32], %f53;
	ld.global.f32 	%f54, [%rd17+24];
	ld.global.f32 	%f55, [%rd18+24];
	add.f32 	%f56, %f54, %f55;
	st.global.f32 	[%rd20+28], %f56;
	add.s32 	%r38, %r38, 8;
$L__BB1_8:
	setp.eq.s32 	%p6, %r10, 0;
	@%p6 bra 	$L__BB1_14;
	and.b32  	%r13, %r1, 3;
	setp.lt.u32 	%p7, %r10, 4;
	@%p7 bra 	$L__BB1_11;
	mul.wide.s32 	%rd33, %r38, 4;
	add.s64 	%rd34, %rd2, %rd33;
	ld.global.f32 	%f57, [%rd34+-4];
	add.s64 	%rd35, %rd1, %rd33;
	ld.global.f32 	%f58, [%rd35+-4];
	add.f32 	%f59, %f57, %f58;
	mul.wide.u32 	%rd36, %r38, 4;
	add.s64 	%rd37, %rd2, %rd36;
	st.global.f32 	[%rd37], %f59;
	add.s32 	%r33, %r38, 1;
	ld.global.f32 	%f60, [%rd35];
	add.f32 	%f61, %f59, %f60;
	mul.wide.u32 	%rd38, %r33, 4;
	add.s64 	%rd39, %rd2, %rd38;
	st.global.f32 	[%rd39], %f61;
	add.s32 	%r34, %r38, 2;
	ld.global.f32 	%f62, [%rd34+4];
	ld.global.f32 	%f63, [%rd35+4];
	add.f32 	%f64, %f62, %f63;
	mul.wide.u32 	%rd40, %r34, 4;
	add.s64 	%rd41, %rd2, %rd40;
	st.global.f32 	[%rd41], %f64;
	ld.global.f32 	%f65, [%rd34+8];
	ld.global.f32 	%f66, [%rd35+8];
	add.f32 	%f67, %f65, %f66;
	st.global.f32 	[%rd37+12], %f67;
	add.s32 	%r38, %r38, 4;
$L__BB1_11:
	setp.eq.s32 	%p8, %r13, 0;
	@%p8 bra 	$L__BB1_14;
	add.s64 	%rd9, %rd2, -4;
	add.s64 	%rd10, %rd1, -4;
	mul.wide.u32 	%rd42, %r38, 4;
	add.s64 	%rd48, %rd2, %rd42;
	neg.s32 	%r40, %r13;
$L__BB1_13:
	.pragma "nounroll";
	mul.wide.s32 	%rd43, %r38, 4;
	add.s64 	%rd44, %rd9, %rd43;
	add.s64 	%rd45, %rd10, %rd43;
	ld.global.f32 	%f68, [%rd44];
	ld.global.f32 	%f69, [%rd45];
	add.f32 	%f70, %f68, %f69;
	st.global.f32 	[%rd48], %f70;
	add.s32 	%r38, %r38, 1;
	add.s64 	%rd48, %rd48, 4;
	add.s32 	%r40, %r40, 1;
	setp.ne.s32 	%p9, %r40, 0;
	@%p9 bra 	$L__BB1_13;
$L__BB1_14:
	ret;

}
	// .globl	_Z8postScanPfS_i
.visible .entry _Z8postScanPfS_i(
	.param .u64 .ptr .align 1 _Z8postScanPfS_i_param_0,
	.param .u64 .ptr .align 1 _Z8postScanPfS_i_param_1,
	.param .u32 _Z8postScanPfS_i_param_2
)
{
	.reg .pred 	%p<13>;
	.reg .b32 	%r<110>;
	.reg .b32 	%f<36>;
	.reg .b64 	%rd<9>;
	// demoted variable
	.shared .align 4 .b8 _ZZ8postScanPfS_iE10scan_array[4224];
	ld.param.u64 	%rd4, [_Z8postScanPfS_i_param_0];
	ld.param.u64 	%rd3, [_Z8postScanPfS_i_param_1];
	ld.param.u32 	%r6, [_Z8postScanPfS_i_param_2];
	cvta.to.global.u64 	%rd1, %rd4;
	mov.u32 	%r1, %tid.x;
	mov.u32 	%r2, %ctaid.x;
	mov.u32 	%r7, %ntid.x;
	mad.lo.s32 	%r3, %r2, %r7, %r1;
	mul.wide.s32 	%rd5, %r3, 4;
	add.s64 	%rd2, %rd1, %rd5;
	ld.global.f32 	%f1, [%rd2];
	shr.u32 	%r8, %r1, 5;
	add.s32 	%r9, %r8, %r1;
	shl.b32 	%r10, %r9, 2;
	mov.u32 	%r11, _ZZ8postScanPfS_iE10scan_array;
	add.s32 	%r4, %r11, %r10;
	st.shared.f32 	[%r4], %f1;
	bar.sync 	0;
	add.s32 	%r5, %r1, 1;
	setp.ne.s32 	%p1, %r1, 0;
	@%p1 bra 	$L__BB2_2;
	ld.shared.f32 	%f2, [_ZZ8postScanPfS_iE10scan_array+4216];
	ld.shared.f32 	%f3, [_ZZ8postScanPfS_iE10scan_array+6328];
	add.f32 	%f4, %f2, %f3;
	st.shared.f32 	[_ZZ8postScanPfS_iE10scan_array+6328], %f4;
$L__BB2_2:
	bar.sync 	0;
	setp.gt.u32 	%p2, %r1, 1;
	@%p2 bra 	$L__BB2_4;
	shl.b32 	%r12, %r5, 9;
	add.s32 	%r13, %r12, -1;
	shr.u32 	%r14, %r13, 5;
	add.s32 	%r15, %r14, %r12;
	shl.b32 	%r16, %r15, 2;
	add.s32 	%r18, %r11, %r16;
	ld.shared.f32 	%f5, [%r18+-4];
	shr.u32 	%r19, %r12, 5;
	add.s32 	%r20, %r12, %r19;
	shl.b32 	%r21, %r20, 2;
	add.s32 	%r22, %r11, %r21;
	ld.shared.f32 	%f6, [%r22+1048];
	add.f32 	%f7, %f5, %f6;
	st.shared.f32 	[%r22+1048], %f7;
$L__BB2_4:
	bar.sync 	0;
	setp.gt.u32 	%p3, %r1, 3;
	@%p3 bra 	$L__BB2_6;
	shl.b32 	%r23, %r5, 8;
	add.s32 	%r24, %r23, -1;
	shr.u32 	%r25, %r24, 5;
	add.s32 	%r26, %r25, %r23;
	shl.b32 	%r27, %r26, 2;
	add.s32 	%r29, %r11, %r27;
	ld.shared.f32 	%f8, [%r29+-4];
	shr.u32 	%r30, %r23, 5;
	add.s32 	%r31, %r23, %r30;
	shl.b32 	%r32, %r31, 2;
	add.s32 	%r33, %r11, %r32;
	ld.shared.f32 	%f9, [%r33+520];
	add.f32 	%f10, %f8, %f9;
	st.shared.f32 	[%r33+520], %f10;
$L__BB2_6:
	bar.sync 	0;
	setp.gt.u32 	%p4, %r1, 7;
	@%p4 bra 	$L__BB2_8;
	shl.b32 	%r34, %r5, 7;
	add.s32 	%r35, %r34, -1;
	shr.u32 	%r36, %r35, 5;
	add.s32 	%r37, %r36, %r34;
	shl.b32 	%r38, %r37, 2;
	add.s32 	%r40, %r11, %r38;
	ld.shared.f32 	%f11, [%r40+-4];
	shr.u32 	%r41, %r34, 5;
	add.s32 	%r42, %r34, %r41;
	shl.b32 	%r43, %r42, 2;
	add.s32 	%r44, %r11, %r43;
	ld.shared.f32 	%f12, [%r44+256];
	add.f32 	%f13, %f11, %f12;
	st.shared.f32 	[%r44+256], %f13;
$L__BB2_8:
	bar.sync 	0;
	setp.gt.u32 	%p5, %r1, 15;
	@%p5 bra 	$L__BB2_10;
	shl.b32 	%r45, %r5, 6;
	add.s32 	%r46, %r45, -1;
	shr.u32 	%r47, %r46, 5;
	add.s32 	%r48, %r47, %r45;
	shl.b32 	%r49, %r48, 2;
	add.s32 	%r51, %r11, %r49;
	ld.shared.f32 	%f14, [%r51+-4];
	shr.u32 	%r52, %r45, 5;
	add.s32 	%r53, %r52, %r45;
	shl.b32 	%r54, %r53, 2;
	add.s32 	%r55, %r11, %r54;
	ld.shared.f32 	%f15, [%r55+124];
	add.f32 	%f16, %f14, %f15;
	st.shared.f32 	[%r55+124], %f16;
$L__BB2_10:
	bar.sync 	0;
	setp.gt.u32 	%p6, %r1, 31;
	@%p6 bra 	$L__BB2_12;
	shl.b32 	%r56, %r5, 5;
	add.s32 	%r57, %r56, -1;
	shr.u32 	%r58, %r57, 5;
	add.s32 	%r59, %r58, %r56;
	shl.b32 	%r60, %r59, 2;
	add.s32 	%r62, %r11, %r60;
	ld.shared.f32 	%f17, [%r62+-4];
	mad.lo.s32 	%r63, %r5, 132, %r11;
	ld.shared.f32 	%f18, [%r63+60];
	add.f32 	%f19, %f17, %f18;
	st.shared.f32 	[%r63+60], %f19;
$L__BB2_12:
	bar.sync 	0;
	setp.gt.u32 	%p7, %r1, 63;
	@%p7 bra 	$L__BB2_14;
	shl.b32 	%r64, %r5, 4;
	add.s32 	%r65, %r64, -1;
	shr.u32 	%r66, %r65, 5;
	add.s32 	%r67, %r66, %r64;
	shl.b32 	%r68, %r67, 2;
	add.s32 	%r70, %r11, %r68;
	ld.shared.f32 	%f20, [%r70+-4];
	shr.u32 	%r71, %r64, 5;
	add.s32 	%r72, %r71, %r64;
	shl.b32 	%r73, %r72, 2;
	add.s32 	%r74, %r11, %r73;
	ld.shared.f32 	%f21, [%r74+28];
	add.f32 	%f22, %f20, %f21;
	st.shared.f32 	[%r74+28], %f22;
$L__BB2_14:
	bar.sync 	0;
	setp.gt.u32 	%p8, %r1, 127;
	@%p8 bra 	$L__BB2_16;
	shl.b32 	%r75, %r5, 3;
	add.s32 	%r76, %r75, -1;
	shr.u32 	%r77, %r76, 5;
	add.s32 	%r78, %r77, %r75;
	shl.b32 	%r79, %r78, 2;
	add.s32 	%r81, %r11, %r79;
	ld.shared.f32 	%f23, [%r81+-4];
	shr.u32 	%r82, %r75, 5;
	add.s32 	%r83, %r82, %r75;
	shl.b32 	%r84, %r83, 2;
	add.s32 	%r85, %r11, %r84;
	ld.shared.f32 	%f24, [%r85+12];
	add.f32 	%f25, %f23, %f24;
	st.shared.f32 	[%r85+12], %f25;
$L__BB2_16:
	bar.sync 	0;
	setp.gt.u32 	%p9, %r1, 255;
	@%p9 bra 	$L__BB2_18;
	shl.b32 	%r86, %r5, 2;
	add.s32 	%r87, %r86, -1;
	shr.u32 	%r88, %r87, 5;
	add.s32 	%r89, %r88, %r86;
	shl.b32 	%r90, %r89, 2;
	add.s32 	%r92, %r11, %r90;
	ld.shared.f32 	%f26, [%r92+-4];
	shr.u32 	%r93, %r86, 5;
	add.s32 	%r94, %r93, %r86;
	shl.b32 	%r95, %r94, 2;
	add.s32 	%r96, %r11, %r95;
	ld.shared.f32 	%f27, [%r96+4];
	add.f32 	%f28, %f26, %f27;
	st.shared.f32 	[%r96+4], %f28;
$L__BB2_18:
	bar.sync 	0;
	setp.gt.u32 	%p10, %r1, 511;
	@%p10 bra 	$L__BB2_20;
	shl.b32 	%r97, %r5, 1;
	add.s32 	%r98, %r97, -1;
	shr.u32 	%r99, %r98, 5;
	add.s32 	%r100, %r99, %r97;
	shl.b32 	%r101, %r100, 2;
	add.s32 	%r103, %r11, %r101;
	ld.shared.f32 	%f29, [%r103+-4];
	shr.u32 	%r104, %r5, 4;
	add.s32 	%r105, %r104, %r97;
	shl.b32 	%r106, %r105, 2;
	add.s32 	%r107, %r11, %r106;
	ld.shared.f32 	%f30, [%r107];
	add.f32 	%f31, %f29, %f30;
	st.shared.f32 	[%r107], %f31;
$L__BB2_20:
	bar.sync 	0;
	cvta.to.global.u64 	%rd6, %rd3;
	mul.wide.u32 	%rd7, %r2, 4;
	add.s64 	%rd8, %rd6, %rd7;
	ld.global.f32 	%f32, [%rd8];
	ld.shared.f32 	%f33, [%r4];
	add.f32 	%f34, %f32, %f33;
	st.shared.f32 	[%r4], %f34;
	bar.sync 	0;
	add.s32 	%r108, %r6, -1;
	setp.ge.s32 	%p11, %r3, %r108;
	@%p11 bra 	$L__BB2_22;
	ld.shared.f32 	%f35, [%r4];
	st.global.f32 	[%rd2+4], %f35;
$L__BB2_22:
	setp.ne.s32 	%p12, %r3, 0;
	@%p12 bra 	$L__BB2_24;
	mov.b32 	%r109, 0;
	st.global.u32 	[%rd1], %r109;
$L__BB2_24:
	ret;

}


// ===== COMPILED SASS (sm_100) =====

	.target	sm_100

	.elftype	@"ET_EXEC"


//--------------------- .note.nv.tkinfo           --------------------------
	.section	.note.nv.tkinfo,"",@"SHT_NOTE"
	.sectionflags	@"SHF_NOTE_NV_TKINFO"
	.tkinfo
        /*0018*/ 	.word	0x00000002
        /*0030*/ 	.string	""
        /*0030*/ 	.string	"ptxas"
        /*0030*/ 	.string	"Cuda compilation tools, release 13.0, V13.0.88"
        /*0030*/ 	.string	"Build cuda_13.0.r13.0/compiler.36424714_0"
        /*0030*/ 	.string	"-arch sm_100 -m 64 "



//--------------------- .note.nv.cuinfo           --------------------------
	.section	.note.nv.cuinfo,"",@"SHT_NOTE"
	.sectionflags	@"SHF_NOTE_NV_CUINFO"
        /*0018*/ 	.short	0x0002
        /*001a*/ 	.short	0x0064
        /*001c*/ 	.short	0x0082
	.zero		2


//--------------------- .nv.info                  --------------------------
	.section	.nv.info,"",@"SHT_CUDA_INFO"
	.align	4


	//----- nvinfo : EIATTR_REGCOUNT
	.align		4
        /*0000*/ 	.byte	0x04, 0x2f
        /*0002*/ 	.short	(.L_1 - .L_0)
	.align		4
.L_0:
        /*0004*/ 	.word	index@(_Z9reductionPfS_S_i)
        /*0008*/ 	.word	0x0000000c


	//----- nvinfo : EIATTR_FRAME_SIZE
	.align		4
.L_1:
        /*000c*/ 	.byte	0x04, 0x11
        /*000e*/ 	.short	(.L_3 - .L_2)
	.align		4
.L_2:
        /*0010*/ 	.word	index@(_Z9reductionPfS_S_i)
        /*0014*/ 	.word	0x00000000


	//----- nvinfo : EIATTR_REGCOUNT
	.align		4
.L_3:
        /*0018*/ 	.byte	0x04, 0x2f
        /*001a*/ 	.short	(.L_5 - .L_4)
	.align		4
.L_4:
        /*001c*/ 	.word	index@(_Z16fixBetweenBlocksPfS_S_i)
        /*0020*/ 	.word	0x0000001e


	//----- nvinfo : EIATTR_FRAME_SIZE
	.align		4
.L_5:
        /*0024*/ 	.byte	0x04, 0x11
        /*0026*/ 	.short	(.L_7 - .L_6)
	.align		4
.L_6:
        /*0028*/ 	.word	index@(_Z16fixBetweenBlocksPfS_S_i)
        /*002c*/ 	.word	0x00000000


	//----- nvinfo : EIATTR_REGCOUNT
	.align		4
.L_7:
        /*0030*/ 	.byte	0x04, 0x2f
        /*0032*/ 	.short	(.L_9 - .L_8)
	.align		4
.L_8:
        /*0034*/ 	.word	index@(_Z8postScanPfS_i)
        /*0038*/ 	.word	0x00000011


	//----- nvinfo : EIATTR_FRAME_SIZE
	.align		4
.L_9:
        /*003c*/ 	.byte	0x04, 0x11
        /*003e*/ 	.short	(.L_11 - .L_10)
	.align		4
.L_10:
        /*0040*/ 	.word	index@(_Z8postScanPfS_i)
        /*0044*/ 	.word	0x00000000


	//----- nvinfo : EIATTR_MIN_STACK_SIZE
	.align		4
.L_11:
        /*0048*/ 	.byte	0x04, 0x12
        /*004a*/ 	.short	(.L_13 - .L_12)
	.align		4
.L_12:
        /*004c*/ 	.word	index@(_Z8postScanPfS_i)
        /*0050*/ 	.word	0x00000000


	//----- nvinfo : EIATTR_MIN_STACK_SIZE
	.align		4
.L_13:
        /*0054*/ 	.byte	0x04, 0x12
        /*0056*/ 	.short	(.L_15 - .L_14)
	.align		4
.L_14:
        /*0058*/ 	.word	index@(_Z16fixBetweenBlocksPfS_S_i)
        /*005c*/ 	.word	0x00000000


	//----- nvinfo : EIATTR_MIN_STACK_SIZE
	.align		4
.L_15:
        /*0060*/ 	.byte	0x04, 0x12
        /*0062*/ 	.short	(.L_17 - .L_16)
	.align		4
.L_16:
        /*0064*/ 	.word	index@(_Z9reductionPfS_S_i)
        /*0068*/ 	.word	0x00000000
.L_17:


//--------------------- .nv.compat                --------------------------
	.section	.nv.compat,"",@"SHT_CUDA_COMPAT_INFO"
	.align	4
        /*0000*/ 	.byte	0x02, 0x09, 0x00, 0x00, 0x02, 0x02, 0x01, 0x00, 0x02, 0x05, 0x05, 0x00, 0x03, 0x07, 0x01, 0x01
        /*0010*/ 	.byte	0x02, 0x03, 0x00, 0x00, 0x02, 0x06, 0x01, 0x00, 0x04, 0x0b, 0x08, 0x00, 0x09, 0x00, 0x00, 0x00
        /*0020*/ 	.byte	0x00, 0x00, 0x00, 0x00


//--------------------- .nv.info._Z8postScanPfS_i --------------------------
	.section	.nv.info._Z8postScanPfS_i,"",@"SHT_CUDA_INFO"
	.sectionflags	@""
	.align	4


	//----- nvinfo : EIATTR_CUDA_API_VERSION
	.align		4
        /*0000*/ 	.byte	0x04, 0x37
        /*0002*/ 	.short	(.L_19 - .L_18)
.L_18:
        /*0004*/ 	.word	0x00000082


	//----- nvinfo : EIATTR_KPARAM_INFO
	.align		4
.L_19:
        /*0008*/ 	.byte	0x04, 0x17
        /*000a*/ 	.short	(.L_21 - .L_20)
.L_20:
        /*000c*/ 	.word	0x00000000
        /*0010*/ 	.short	0x0002
        /*0012*/ 	.short	0x0010
        /*0014*/ 	.byte	0x00, 0xf0, 0x11, 0x00


	//----- nvinfo : EIATTR_KPARAM_INFO
	.align		4
.L_21:
        /*0018*/ 	.byte	0x04, 0x17
        /*001a*/ 	.short	(.L_23 - .L_22)
.L_22:
        /*001c*/ 	.word	0x00000000
        /*0020*/ 	.short	0x0001
        /*0022*/ 	.short	0x0008
        /*0024*/ 	.byte	0x00, 0xf5, 0x21, 0x00


	//----- nvinfo : EIATTR_KPARAM_INFO
	.align		4
.L_23:
        /*0028*/ 	.byte	0x04, 0x17
        /*002a*/ 	.short	(.L_25 - .L_24)
.L_24:
        /*002c*/ 	.word	0x00000000
        /*0030*/ 	.short	0x0000
        /*0032*/ 	.short	0x0000
        /*0034*/ 	.byte	0x00, 0xf5, 0x21, 0x00


	//----- nvinfo : EIATTR_SPARSE_MMA_MASK
	.align		4
.L_25:
        /*0038*/ 	.byte	0x03, 0x50
        /*003a*/ 	.short	0x0000


	//----- nvinfo : EIATTR_MAXREG_COUNT
	.align		4
        /*003c*/ 	.byte	0x03, 0x1b
        /*003e*/ 	.short	0x00ff


	//----- nvinfo : EIATTR_NUM_BARRIERS
	.align		4
        /*0040*/ 	.byte	0x02, 0x4c
        /*0042*/ 	.byte	0x01
	.zero		1


	//----- nvinfo : EIATTR_MERCURY_ISA_VERSION
	.align		4
        /*0044*/ 	.byte	0x03, 0x5f
        /*0046*/ 	.short	0x0101


	//----- nvinfo : EIATTR_VRC_CTA_INIT_COUNT
	.align		4
        /*0048*/ 	.byte	0x02, 0x4a
	.zero		1
	.zero		1


	//----- nvinfo : EIATTR_EXIT_INSTR_OFFSETS
	.align		4
        /*004c*/ 	.byte	0x04, 0x1c
        /*004e*/ 	.short	(.L_27 - .L_26)


	//   ....[0]....
.L_26:
        /*0050*/ 	.word	0x00000ac0


	//   ....[1]....
        /*0054*/ 	.word	0x00000af0


	//----- nvinfo : EIATTR_CRS_STACK_SIZE
	.align		4
.L_27:
        /*0058*/ 	.byte	0x04, 0x1e
        /*005a*/ 	.short	(.L_29 - .L_28)
.L_28:
        /*005c*/ 	.word	0x00000000


	//----- nvinfo : EIATTR_CBANK_PARAM_SIZE
	.align		4
.L_29:
        /*0060*/ 	.byte	0x03, 0x19
        /*0062*/ 	.short	0x0014


	//----- nvinfo : EIATTR_PARAM_CBANK
	.align		4
        /*0064*/ 	.byte	0x04, 0x0a
        /*0066*/ 	.short	(.L_31 - .L_30)
	.align		4
.L_30:
        /*0068*/ 	.word	index@(.nv.constant0._Z8postScanPfS_i)
        /*006c*/ 	.short	0x0380
        /*006e*/ 	.short	0x0014


	//----- nvinfo : EIATTR_SW_WAR
	.align		4
.L_31:
        /*0070*/ 	.byte	0x04, 0x36
        /*0072*/ 	.short	(.L_33 - .L_32)
.L_32:
        /*0074*/ 	.word	0x00000008
.L_33:


//--------------------- .nv.info._Z16fixBetweenBlocksPfS_S_i --------------------------
	.section	.nv.info._Z16fixBetweenBlocksPfS_S_i,"",@"SHT_CUDA_INFO"
	.sectionflags	@""
	.align	4


	//----- nvinfo : EIATTR_CUDA_API_VERSION
	.align		4
        /*0000*/ 	.byte	0x04, 0x37
        /*0002*/ 	.short	(.L_35 - .L_34)
.L_34:
        /*0004*/ 	.word	0x00000082


	//----- nvinfo : EIATTR_KPARAM_INFO
	.align		4
.L_35:
        /*0008*/ 	.byte	0x04, 0x17
        /*000a*/ 	.short	(.L_37 - .L_36)
.L_36:
        /*000c*/ 	.word	0x00000000
        /*0010*/ 	.short	0x0003
        /*0012*/ 	.short	0x0018
        /*0014*/ 	.byte	0x00, 0xf0, 0x11, 0x00


	//----- nvinfo : EIATTR_KPARAM_INFO
	.align		4
.L_37:
        /*0018*/ 	.byte	0x04, 0x17
        /*001a*/ 	.short	(.L_39 - .L_38)
.L_38:
        /*001c*/ 	.word	0x00000000
        /*0020*/ 	.short	0x0002
        /*0022*/ 	.short	0x0010
        /*0024*/ 	.byte	0x00, 0xf5, 0x21, 0x00


	//----- nvinfo : EIATTR_KPARAM_INFO
	.align		4
.L_39:
        /*0028*/ 	.byte	0x04, 0x17
        /*002a*/ 	.short	(.L_41 - .L_40)
.L_40:
        /*002c*/ 	.word	0x00000000
        /*0030*/ 	.short	0x0001
        /*0032*/ 	.short	0x0008
        /*0034*/ 	.byte	0x00, 0xf5, 0x21, 0x00


	//----- nvinfo : EIATTR_KPARAM_INFO
	.align		4
.L_41:
        /*0038*/ 	.byte	0x04, 0x17
        /*003a*/ 	.short	(.L_43 - .L_42)
.L_42:
        /*003c*/ 	.word	0x00000000
        /*0040*/ 	.short	0x0000
        /*0042*/ 	.short	0x0000
        /*0044*/ 	.byte	0x00, 0xf5, 0x21, 0x00


	//----- nvinfo : EIATTR_SPARSE_MMA_MASK
	.align		4
.L_43:
        /*0048*/ 	.byte	0x03, 0x50
        /*004a*/ 	.short	0x0000


	//----- nvinfo : EIATTR_MAXREG_COUNT
	.align		4
        /*004c*/ 	.byte	0x03, 0x1b
        /*004e*/ 	.short	0x00ff


	//----- nvinfo : EIATTR_MERCURY_ISA_VERSION
	.align		4
        /*0050*/ 	.byte	0x03, 0x5f
        /*0052*/ 	.short	0x0101


	//----- nvinfo : EIATTR_VRC_CTA_INIT_COUNT
	.align		4
        /*0054*/ 	.byte	0x02, 0x4a
	.zero		1
	.zero		1


	//----- nvinfo : EIATTR_EXIT_INSTR_OFFSETS
	.align		4
        /*0058*/ 	.byte	0x04, 0x1c
        /*005a*/ 	.short	(.L_45 - .L_44)


	//   ....[0]....
.L_44:
        /*005c*/ 	.word	0x00000060


	//   ....[1]....
        /*0060*/ 	.word	0x00000590


	//   ....[2]....
        /*0064*/ 	.word	0x000008f0


	//   ....[3]....
        /*0068*/ 	.word	0x00000ad0


	//   ....[4]....
        /*006c*/ 	.word	0x00000c50


	//----- nvinfo : EIATTR_CBANK_PARAM_SIZE
	.align		4
.L_45:
        /*0070*/ 	.byte	0x03, 0x19
        /*0072*/ 	.short	0x001c


	//----- nvinfo : EIATTR_PARAM_CBANK
	.align		4
        /*0074*/ 	.byte	0x04, 0x0a
        /*0076*/ 	.short	(.L_47 - .L_46)
	.align		4
.L_46:
        /*0078*/ 	.word	index@(.nv.constant0._Z16fixBetweenBlocksPfS_S_i)
        /*007c*/ 	.short	0x0380
        /*007e*/ 	.short	0x001c


	//----- nvinfo : EIATTR_SW_WAR
	.align		4
.L_47:
        /*0080*/ 	.byte	0x04, 0x36
        /*0082*/ 	.short	(.L_49 - .L_48)
.L_48:
        /*0084*/ 	.word	0x00000008
.L_49:


//--------------------- .nv.info._Z9reductionPfS_S_i --------------------------
	.section	.nv.info._Z9reductionPfS_S_i,"",@"SHT_CUDA_INFO"
	.sectionflags	@""
	.align	4


	//----- nvinfo : EIATTR_CUDA_API_VERSION
	.align		4
        /*0000*/ 	.byte	0x04, 0x37
        /*0002*/ 	.short	(.L_51 - .L_50)
.L_50:
        /*0004*/ 	.word	0x00000082


	//----- nvinfo : EIATTR_KPARAM_INFO
	.align		4
.L_51:
        /*0008*/ 	.byte	0x04, 0x17
        /*000a*/ 	.short	(.L_53 - .L_52)
.L_52:
        /*000c*/ 	.word	0x00000000
        /*0010*/ 	.short	0x0003
        /*0012*/ 	.short	0x0018
        /*0014*/ 	.byte	0x00, 0xf0, 0x11, 0x00


	//----- nvinfo : EIATTR_KPARAM_INFO
	.align		4
.L_53:
        /*0018*/ 	.byte	0x04, 0x17
        /*001a*/ 	.short	(.L_55 - .L_54)
.L_54:
        /*001c*/ 	.word	0x00000000
        /*0020*/ 	.short	0x0002
        /*0022*/ 	.short	0x0010
        /*0024*/ 	.byte	0x00, 0xf5, 0x21, 0x00


	//----- nvinfo : EIATTR_KPARAM_INFO
	.align		4
.L_55:
        /*0028*/ 	.byte	0x04, 0x17
        /*002a*/ 	.short	(.L_57 - .L_56)
.L_56:
        /*002c*/ 	.word	0x00000000
        /*0030*/ 	.short	0x0001
        /*0032*/ 	.short	0x0008
        /*0034*/ 	.byte	0x00, 0xf5, 0x21, 0x00


	//----- nvinfo : EIATTR_KPARAM_INFO
	.align		4
.L_57:
        /*0038*/ 	.byte	0x04, 0x17
        /*003a*/ 	.short	(.L_59 - .L_58)
.L_58:
        /*003c*/ 	.word	0x00000000
        /*0040*/ 	.short	0x0000
        /*0042*/ 	.short	0x0000
        /*0044*/ 	.byte	0x00, 0xf5, 0x21, 0x00


	//----- nvinfo : EIATTR_SPARSE_MMA_MASK
	.align		4
.L_59:
        /*0048*/ 	.byte	0x03, 0x50
        /*004a*/ 	.short	0x0000


	//----- nvinfo : EIATTR_MAXREG_COUNT
	.align		4
        /*004c*/ 	.byte	0x03, 0x1b
        /*004e*/ 	.short	0x00ff


	//----- nvinfo : EIATTR_NUM_BARRIERS
	.align		4
        /*0050*/ 	.byte	0x02, 0x4c
        /*0052*/ 	.byte	0x01
	.zero		1


	//----- nvinfo : EIATTR_MERCURY_ISA_VERSION
	.align		4
        /*0054*/ 	.byte	0x03, 0x5f
        /*0056*/ 	.short	0x0101


	//----- nvinfo : EIATTR_VRC_CTA_INIT_COUNT
	.align		4
        /*0058*/ 	.byte	0x02, 0x4a
	.zero		1
	.zero		1


	//----- nvinfo : EIATTR_EXIT_INSTR_OFFSETS
	.align		4
        /*005c*/ 	.byte	0x04, 0x1c
        /*005e*/ 	.short	(.L_61 - .L_60)


	//   ....[0]....
.L_60:
        /*0060*/ 	.word	0x00000ac0


	//   ....[1]....
        /*0064*/ 	.word	0x00000b10


	//----- nvinfo : EIATTR_CRS_STACK_SIZE
	.align		4
.L_61:
        /*0068*/ 	.byte	0x04, 0x1e
        /*006a*/ 	.short	(.L_63 - .L_62)
.L_62:
        /*006c*/ 	.word	0x00000000


	//----- nvinfo : EIATTR_CBANK_PARAM_SIZE
	.align		4
.L_63:
        /*0070*/ 	.byte	0x03, 0x19
        /*0072*/ 	.short	0x001c


	//----- nvinfo : EIATTR_PARAM_CBANK
	.align		4
        /*0074*/ 	.byte	0x04, 0x0a
        /*0076*/ 	.short	(.L_65 - .L_64)
	.align		4
.L_64:
        /*0078*/ 	.word	index@(.nv.constant0._Z9reductionPfS_S_i)
        /*007c*/ 	.short	0x0380
        /*007e*/ 	.short	0x001c


	//----- nvinfo : EIATTR_SW_WAR
	.align		4
.L_65:
        /*0080*/ 	.byte	0x04, 0x36
        /*0082*/ 	.short	(.L_67 - .L_66)
.L_66:
        /*0084*/ 	.word	0x00000008
.L_67:


//--------------------- .nv.callgraph             --------------------------
	.section	.nv.callgraph,"",@"SHT_CUDA_CALLGRAPH"
	.align	4
	.sectionentsize	8
	.align		4
        /*0000*/ 	.word	0x00000000
	.align		4
        /*0004*/ 	.word	0xffffffff
	.align		4
        /*0008*/ 	.word	0x00000000
	.align		4
        /*000c*/ 	.word	0xfffffffe
	.align		4
        /*0010*/ 	.word	0x00000000
	.align		4
        /*0014*/ 	.word	0xfffffffd
	.align		4
        /*0018*/ 	.word	0x00000000
	.align		4
        /*001c*/ 	.word	0xfffffffc


//--------------------- .text._Z8postScanPfS_i    --------------------------
	.section	.text._Z8postScanPfS_i,"ax",@progbits
	.align	128
        .global         _Z8postScanPfS_i
        .type           _Z8postScanPfS_i,@function
        .size           _Z8postScanPfS_i,(.L_x_44 - _Z8postScanPfS_i)
        .other          _Z8postScanPfS_i,@"STO_CUDA_ENTRY STV_DEFAULT"
_Z8postScanPfS_i:
.text._Z8postScanPfS_i:
[----:B------:R-:W-:Y:S01]  /*0000*/  LDC R1, c[0x0][0x37c] ;  /* 0x0000df00ff017b82 */ /* 0x000fe20000000800 */
[----:B------:R-:W0:Y:S07]  /*0010*/  S2R R6, SR_TID.X ;  /* 0x0000000000067919 */ /* 0x000e2e0000002100 */
[----:B------:R-:W1:Y:S01]  /*0020*/  LDC.64 R2, c[0x0][0x380] ;  /* 0x0000e000ff027b82 */ /* 0x000e620000000a00 */
[----:B------:R-:W0:Y:S01]  /*0030*/  LDCU UR4, c[0x0][0x360] ;  /* 0x00006c00ff0477ac */ /* 0x000e220008000800 */
[----:B------:R-:W0:Y:S01]  /*0040*/  S2R R7, SR_CTAID.X ;  /* 0x0000000000077919 */ /* 0x000e220000002500 */
[----:B------:R-:W2:Y:S01]  /*0050*/  LDCU.64 UR6, c[0x0][0x358] ;  /* 0x00006b00ff0677ac */ /* 0x000ea20008000a00 */
[----:B0-----:R-:W-:-:S04]  /*0060*/  IMAD R0, R7, UR4, R6 ;  /* 0x0000000407007c24 */ /* 0x001fc8000f8e0206 */
[----:B-1----:R-:W-:-:S05]  /*0070*/  IMAD.WIDE R2, R0, 0x4, R2 ;  /* 0x0000000400027825 */ /* 0x002fca00078e0202 */
[----:B--2---:R-:W2:Y:S01]  /*0080*/  LDG.E R11, desc[UR6][R2.64] ;  /* 0x00000006020b7981 */ /* 0x004ea2000c1e1900 */
[----:B------:R-:W-:Y:S01]  /*0090*/  MOV R9, 0x400 ;  /* 0x0000040000097802 */ /* 0x000fe20000000f00 */
[----:B------:R-:W-:Y:S01]  /*00a0*/  BSSY.RECONVERGENT B0, `(.L_x_0) ;  /* 0x0000023000007945 */ /* 0x000fe20003800200 */
[C---:B------:R-:W-:Y:S01]  /*00b0*/  LEA.HI R8, R6.reuse, R6, RZ, 0x1b ;  /* 0x0000000606087211 */ /* 0x040fe200078fd8ff */
[----:B------:R-:W0:Y:S01]  /*00c0*/  S2R R4, SR_CgaCtaId ;  /* 0x0000000000047919 */ /* 0x000e220000008800 */
[C---:B------:R-:W-:Y:S02]  /*00d0*/  ISETP.NE.AND P0, PT, R6.reuse, RZ, PT ;  /* 0x000000ff0600720c */ /* 0x040fe40003f05270 */
[C---:B------:R-:W-:Y:S02]  /*00e0*/  ISETP.GT.U32.AND P6, PT, R6.reuse, 0x1, PT ;  /* 0x000000010600780c */ /* 0x040fe40003fc4070 */
[C---:B------:R-:W-:Y:S02]  /*00f0*/  ISETP.GT.U32.AND P5, PT, R6.reuse, 0x3, PT ;  /* 0x000000030600780c */ /* 0x040fe40003fa4070 */
[----:B------:R-:W-:-:S02]  /*0100*/  ISETP.GT.U32.AND P4, PT, R6, 0xf, PT ;  /* 0x0000000f0600780c */ /* 0x000fc40003f84070 */
[C---:B------:R-:W-:Y:S02]  /*0110*/  ISETP.GT.U32.AND P3, PT, R6.reuse, 0x1f, PT ;  /* 0x0000001f0600780c */ /* 0x040fe40003f64070 */
[C---:B------:R-:W-:Y:S02]  /*0120*/  ISETP.GT.U32.AND P2, PT, R6.reuse, 0x3f, PT ;  /* 0x0000003f0600780c */ /* 0x040fe40003f44070 */
[----:B------:R-:W-:Y:S02]  /*0130*/  ISETP.GT.U32.AND P1, PT, R6, 0x7f, PT ;  /* 0x0000007f0600780c */ /* 0x000fe40003f24070 */
[----:B0-----:R-:W-:-:S05]  /*0140*/  LEA R9, R4, R9, 0x18 ;  /* 0x0000000904097211 */ /* 0x001fca00078ec0ff */
[----:B------:R-:W-:-:S05]  /*0150*/  IMAD R8, R8, 0x4, R9 ;  /* 0x0000000408087824 */ /* 0x000fca00078e0209 */
[----:B--2---:R-:W-:Y:S01]  /*0160*/  STS [R8], R11 ;  /* 0x0000000b08007388 */ /* 0x004fe20000000800 */
[----:B------:R-:W-:Y:S06]  /*0170*/  BAR.SYNC.DEFER_BLOCKING 0x0 ;  /* 0x0000000000007b1d */ /* 0x000fec0000010000 */
[----:B------:R-:W-:Y:S04]  /*0180*/  @!P0 LDS R4, [R9+0x1078] ;  /* 0x0010780009048984 */ /* 0x000fe80000000800 */
[----:B------:R-:W0:Y:S02]  /*0190*/  @!P0 LDS R5, [R9+0x18b8] ;  /* 0x0018b80009058984 */ /* 0x000e240000000800 */
[----:B0-----:R-:W-:-:S02]  /*01a0*/  @!P0 FADD R12, R4, R5 ;  /* 0x00000005040c8221 */ /* 0x001fc40000000000 */
[----:B------:R-:W0:Y:S03]  /*01b0*/  LDC.64 R4, c[0x0][0x388] ;  /* 0x0000e200ff047b82 */ /* 0x000e260000000a00 */
[----:B------:R1:W-:Y:S05]  /*01c0*/  @!P0 STS [R9+0x18b8], R12 ;  /* 0x0018b80c09008388 */ /* 0x0003ea0000000800 */
[----:B------:R-:W-:Y:S01]  /*01d0*/  BAR.SYNC.DEFER_BLOCKING 0x0 ;  /* 0x0000000000007b1d */ /* 0x000fe20000010000 */
[----:B------:R-:W-:-:S04]  /*01e0*/  ISETP.GT.U32.AND P0, PT, R6, 0x7, PT ;  /* 0x000000070600780c */ /* 0x000fc80003f04070 */
[----:B------:R-:W-:Y:S01]  /*01f0*/  P2R R10, PR, RZ, 0x1 ;  /* 0x00000001ff0a7803 */ /* 0x000fe20000000000 */
[C---:B------:R-:W-:Y:S01]  /*0200*/  VIADD R10, R6.reuse, 0x1 ;  /* 0x00000001060a7836 */ /* 0x040fe20000000000 */
[----:B------:R-:W-:Y:S01]  /*0210*/  ISETP.GT.U32.AND P0, PT, R6, 0xff, PT ;  /* 0x000000ff0600780c */ /* 0x000fe20003f04070 */
[----:B-1----:R-:W-:-:S12]  /*0220*/  @P6 BRA `(.L_x_1) ;  /* 0x0000000000286947 */ /* 0x002fd80003800000 */
[----:B------:R-:W-:-:S05]  /*0230*/  IMAD.SHL.U32 R11, R10, 0x200, RZ ;  /* 0x000002000a0b7824 */ /* 0x000fca00078e00ff */
[C---:B------:R-:W-:Y:S02]  /*0240*/  IADD3 R12, PT, PT, R11.reuse, -0x1, RZ ;  /* 0xffffffff0b0c7810 */ /* 0x040fe40007ffe0ff */
[-C--:B------:R-:W-:Y:S02]  /*0250*/  LEA.HI R14, R11, R11.reuse, RZ, 0x1b ;  /* 0x0000000b0b0e7211 */ /* 0x080fe400078fd8ff */
[----:B------:R-:W-:-:S03]  /*0260*/  LEA.HI R12, R12, R11, RZ, 0x1b ;  /* 0x0000000b0c0c7211 */ /* 0x000fc600078fd8ff */
[--C-:B------:R-:W-:Y:S02]  /*0270*/  IMAD R14, R14, 0x4, R9.reuse ;  /* 0x000000040e0e7824 */ /* 0x100fe400078e0209 */
[----:B------:R-:W-:-:S03]  /*0280*/  IMAD R12, R12, 0x4, R9 ;  /* 0x000000040c0c7824 */ /* 0x000fc600078e0209 */
[----:B------:R-:W-:Y:S04]  /*0290*/  LDS R11, [R14+0x418] ;  /* 0x000418000e0b7984 */ /* 0x000fe80000000800 */
[----:B------:R-:W1:Y:S02]  /*02a0*/  LDS R12, [R12+-0x4] ;  /* 0xfffffc000c0c7984 */ /* 0x000e640000000800 */
[----:B-1----:R-:W-:-:S05]  /*02b0*/  FADD R11, R12, R11 ;  /* 0x0000000b0c0b7221 */ /* 0x002fca0000000000 */
[----:B------:R1:W-:Y:S02]  /*02c0*/  STS [R14+0x418], R11 ;  /* 0x0004180b0e007388 */ /* 0x0003e40000000800 */
.L_x_1:
[----:B------:R-:W-:Y:S05]  /*02d0*/  BSYNC.RECONVERGENT B0 ;  /* 0x0000000000007941 */ /* 0x000fea0003800200 */
.L_x_0:
[----:B------:R-:W-:Y:S01]  /*02e0*/  BAR.SYNC.DEFER_BLOCKING 0x0 ;  /* 0x0000000000007b1d */ /* 0x000fe20000010000 */
[----:B------:R-:W-:-:S05]  /*02f0*/  ISETP.GT.U32.AND P6, PT, R6, 0x1ff, PT ;  /* 0x000001ff0600780c */ /* 0x000fca0003fc4070 */
[----:B------:R-:W-:Y:S04]  /*0300*/  BSSY.RECONVERGENT B0, `(.L_x_2) ;  /* 0x000000c000007945 */ /* 0x000fe80003800200 */
[----:B------:R-:W-:Y:S05]  /*0310*/  @P5 BRA `(.L_x_3) ;  /* 0x0000000000285947 */ /* 0x000fea0003800000 */
[----:B-1----:R-:W-:-:S05]  /*0320*/  IMAD.SHL.U32 R11, R10, 0x100, RZ ;  /* 0x000001000a0b7824 */ /* 0x002fca00078e00ff */
        /* <DEDUP_REMOVED lines=9> */
.L_x_3:
[----:B------:R-:W-:Y:S05]  /*03c0*/  BSYNC.RECONVERGENT B0 ;  /* 0x0000000000007941 */ /* 0x000fea0003800200 */
.L_x_2:
[----:B------:R-:W-:Y:S01]  /*03d0*/  BAR.SYNC.DEFER_BLOCKING 0x0 ;  /* 0x0000000000007b1d */ /* 0x000fe20000010000 */
[----:B------:R-:W-:-:S05]  /*03e0*/  ISETP.GT.U32.AND P5, PT, R6, 0x7, PT ;  /* 0x000000070600780c */ /* 0x000fca0003fa4070 */
[----:B------:R-:W-:Y:S08]  /*03f0*/  BSSY.RECONVERGENT B0, `(.L_x_4) ;  /* 0x000000c000007945 */ /* 0x000ff00003800200 */
[----:B------:R-:W-:Y:S05]  /*0400*/  @P5 BRA `(.L_x_5) ;  /* 0x0000000000285947 */ /* 0x000fea0003800000 */
[----:B-12---:R-:W-:-:S05]  /*0410*/  IMAD.SHL.U32 R11, R10, 0x80, RZ ;  /* 0x000000800a0b7824 */ /* 0x006fca00078e00ff */
        /* <DEDUP_REMOVED lines=9> */
.L_x_5:
[----:B------:R-:W-:Y:S05]  /*04b0*/  BSYNC.RECONVERGENT B0 ;  /* 0x0000000000007941 */ /* 0x000fea0003800200 */
.L_x_4:
[----:B------:R-:W-:Y:S06]  /*04c0*/  BAR.SYNC.DEFER_BLOCKING 0x0 ;  /* 0x0000000000007b1d */ /* 0x000fec0000010000 */
[----:B------:R-:W-:Y:S04]  /*04d0*/  BSSY.RECONVERGENT B0, `(.L_x_6) ;  /* 0x000000c000007945 */ /* 0x000fe80003800200 */
[----:B------:R-:W-:Y:S05]  /*04e0*/  @P4 BRA `(.L_x_7) ;  /* 0x0000000000284947 */ /* 0x000fea0003800000 */
[----:B-123--:R-:W-:-:S05]  /*04f0*/  IMAD.SHL.U32 R11, R10, 0x40, RZ ;  /* 0x000000400a0b7824 */ /* 0x00efca00078e00ff */
        /* <DEDUP_REMOVED lines=9> */
.L_x_7:
[----:B------:R-:W-:Y:S05]  /*0590*/  BSYNC.RECONVERGENT B0 ;  /* 0x0000000000007941 */ /* 0x000fea0003800200 */
.L_x_6:
[----:B------:R-:W-:Y:S06]  /*05a0*/  BAR.SYNC.DEFER_BLOCKING 0x0 ;  /* 0x0000000000007b1d */ /* 0x000fec0000010000 */
[----:B------:R-:W-:Y:S04]  /*05b0*/  BSSY.RECONVERGENT B0, `(.L_x_8) ;  /* 0x000000b000007945 */ /* 0x000fe80003800200 */
[----:B------:R-:W-:Y:S05]  /*05c0*/  @P3 BRA `(.L_x_9) ;  /* 0x0000000000243947 */ /* 0x000fea0003800000 */
[----:B-1234-:R-:W-:Y:S02]  /*05d0*/  IMAD.SHL.U32 R11, R10, 0x20, RZ ;  /* 0x000000200a0b7824 */ /* 0x01efe400078e00ff */
[----:B------:R-:W-:-:S03]  /*05e0*/  IMAD R6, R6, 0x84, R9 ;  /* 0x0000008406067824 */ /* 0x000fc600078e0209 */
[----:B------:R-:W-:-:S04]  /*05f0*/  IADD3 R12, PT, PT, R11, -0x1, RZ ;  /* 0xffffffff0b0c7810 */ /* 0x000fc80007ffe0ff */
[----:B------:R-:W-:Y:S02]  /*0600*/  LEA.HI R12, R12, R11, RZ, 0x1b ;  /* 0x0000000b0c0c7211 */ /* 0x000fe400078fd8ff */
[----:B------:R-:W-:Y:S03]  /*0610*/  LDS R11, [R6+0xc0] ;  /* 0x0000c000060b7984 */ /* 0x000fe60000000800 */
[----:B------:R-:W-:-:S06]  /*0620*/  IMAD R12, R12, 0x4, R9 ;  /* 0x000000040c0c7824 */ /* 0x000fcc00078e0209 */
[----:B------:R-:W1:Y:S02]  /*0630*/  LDS R12, [R12+-0x4] ;  /* 0xfffffc000c0c7984 */ /* 0x000e640000000800 */
[----:B-1----:R-:W-:-:S05]  /*0640*/  FADD R11, R12, R11 ;  /* 0x0000000b0c0b7221 */ /* 0x002fca0000000000 */
[----:B------:R1:W-:Y:S02]  /*0650*/  STS [R6+0xc0], R11 ;  /* 0x0000c00b06007388 */ /* 0x0003e40000000800 */
.L_x_9:
[----:B------:R-:W-:Y:S05]  /*0660*/  BSYNC.RECONVERGENT B0 ;  /* 0x0000000000007941 */ /* 0x000fea0003800200 */
.L_x_8:
[----:B------:R-:W-:Y:S01]  /*0670*/  BAR.SYNC.DEFER_BLOCKING 0x0 ;  /* 0x0000000000007b1d */ /* 0x000fe20000010000 */
[----:B0-----:R-:W-:-:S05]  /*0680*/  IMAD.WIDE.U32 R4, R7, 0x4, R4 ;  /* 0x0000000407047825 */ /* 0x001fca00078e0004 */
[----:B------:R-:W-:Y:S04]  /*0690*/  BSSY.RECONVERGENT B0, `(.L_x_10) ;  /* 0x000000c000007945 */ /* 0x000fe80003800200 */
[----:B------:R-:W-:Y:S05]  /*06a0*/  @P2 BRA `(.L_x_11) ;  /* 0x0000000000282947 */ /* 0x000fea0003800000 */
[----:B-1----:R-:W-:-:S04]  /*06b0*/  IMAD.SHL.U32 R6, R10, 0x10, RZ ;  /* 0x000000100a067824 */ /* 0x002fc800078e00ff */
[C---:B------:R-:W-:Y:S01]  /*06c0*/  VIADD R7, R6.reuse, 0xffffffff ;  /* 0xffffffff06077836 */ /* 0x040fe20000000000 */
[----:B------:R-:W-:-:S04]  /*06d0*/  LEA.HI R12, R6, R6, RZ, 0x1b ;  /* 0x00000006060c7211 */ /* 0x000fc800078fd8ff */
[----:B------:R-:W-:Y:S02]  /*06e0*/  LEA.HI R6, R7, R6, RZ, 0x1b ;  /* 0x0000000607067211 */ /* 0x000fe400078fd8ff */
[----:B------:R-:W-:-:S03]  /*06f0*/  LEA R12, R12, R9, 0x2 ;  /* 0x000000090c0c7211 */ /* 0x000fc600078e10ff */
[----:B------:R-:W-:Y:S02]  /*0700*/  IMAD R6, R6, 0x4, R9 ;  /* 0x0000000406067824 */ /* 0x000fe400078e0209 */
[----:B------:R-:W-:Y:S04]  /*0710*/  LDS R7, [R12+0x1c] ;  /* 0x00001c000c077984 */ /* 0x000fe80000000800 */
[----:B------:R-:W0:Y:S02]  /*0720*/  LDS R6, [R6+-0x4] ;  /* 0xfffffc0006067984 */ /* 0x000e240000000800 */
[----:B0-----:R-:W-:-:S05]  /*0730*/  FADD R7, R6, R7 ;  /* 0x0000000706077221 */ /* 0x001fca0000000000 */
[----:B------:R0:W-:Y:S02]  /*0740*/  STS [R12+0x1c], R7 ;  /* 0x00001c070c007388 */ /* 0x0001e40000000800 */
.L_x_11:
[----:B------:R-:W-:Y:S05]  /*0750*/  BSYNC.RECONVERGENT B0 ;  /* 0x0000000000007941 */ /* 0x000fea0003800200 */
.L_x_10:
[----:B------:R-:W-:Y:S06]  /*0760*/  BAR.SYNC.DEFER_BLOCKING 0x0 ;  /* 0x0000000000007b1d */ /* 0x000fec0000010000 */
[----:B------:R-:W-:Y:S04]  /*0770*/  BSSY.RECONVERGENT B0, `(.L_x_12) ;  /* 0x000000c000007945 */ /* 0x000fe80003800200 */
[----:B------:R-:W-:Y:S05]  /*0780*/  @P1 BRA `(.L_x_13) ;  /* 0x0000000000281947 */ /* 0x000fea0003800000 */
[----:B-1----:R-:W-:-:S05]  /*0790*/  IMAD.SHL.U32 R6, R10, 0x8, RZ ;  /* 0x000000080a067824 */ /* 0x002fca00078e00ff */
[C---:B0-----:R-:W-:Y:S02]  /*07a0*/  IADD3 R7, PT, PT, R6.reuse, -0x1, RZ ;  /* 0xffffffff06077810 */ /* 0x041fe40007ffe0ff */
[-C--:B------:R-:W-:Y:S02]  /*07b0*/  LEA.HI R12, R6, R6.reuse, RZ, 0x1b ;  /* 0x00000006060c7211 */ /* 0x080fe400078fd8ff */
[----:B------:R-:W-:-:S03]  /*07c0*/  LEA.HI R6, R7, R6, RZ, 0x1b ;  /* 0x0000000607067211 */ /* 0x000fc600078fd8ff */
[--C-:B------:R-:W-:Y:S02]  /*07d0*/  IMAD R12, R12, 0x4, R9.reuse ;  /* 0x000000040c0c7824 */ /* 0x100fe400078e0209 */
[----:B------:R-:W-:-:S03]  /*07e0*/  IMAD R6, R6, 0x4, R9 ;  /* 0x0000000406067824 */ /* 0x000fc600078e0209 */
[----:B------:R-:W-:Y:S04]  /*07f0*/  LDS R7, [R12+0xc] ;  /* 0x00000c000c077984 */ /* 0x000fe80000000800 */
[----:B------:R-:W0:Y:S02]  /*0800*/  LDS R6, [R6+-0x4] ;  /* 0xfffffc0006067984 */ /* 0x000e240000000800 */
[----:B0-----:R-:W-:-:S05]  /*0810*/  FADD R7, R6, R7 ;  /* 0x0000000706077221 */ /* 0x001fca0000000000 */
[----:B------:R0:W-:Y:S02]  /*0820*/  STS [R12+0xc], R7 ;  /* 0x00000c070c007388 */ /* 0x0001e40000000800 */
.L_x_13:
[----:B------:R-:W-:Y:S05]  /*0830*/  BSYNC.RECONVERGENT B0 ;  /* 0x0000000000007941 */ /* 0x000fea0003800200 */
.L_x_12:
[----:B------:R-:W-:Y:S06]  /*0840*/  BAR.SYNC.DEFER_BLOCKING 0x0 ;  /* 0x0000000000007b1d */ /* 0x000fec0000010000 */
[----:B------:R-:W-:Y:S04]  /*0850*/  BSSY.RECONVERGENT B0, `(.L_x_14) ;  /* 0x000000c000007945 */ /* 0x000fe80003800200 */
[----:B------:R-:W-:Y:S05]  /*0860*/  @P0 BRA `(.L_x_15) ;  /* 0x0000000000280947 */ /* 0x000fea0003800000 */
[----:B-1----:R-:W-:-:S04]  /*0870*/  SHF.L.U32 R6, R10, 0x2, RZ ;  /* 0x000000020a067819 */ /* 0x002fc800000006ff */
[C---:B0-----:R-:W-:Y:S01]  /*0880*/  LEA.HI R12, R6.reuse, R6, RZ, 0x1b ;  /* 0x00000006060c7211 */ /* 0x041fe200078fd8ff */
[----:B------:R-:W-:-:S04]  /*0890*/  VIADD R7, R6, 0xffffffff ;  /* 0xffffffff06077836 */ /* 0x000fc80000000000 */
[----:B------:R-:W-:Y:S01]  /*08a0*/  IMAD R12, R12, 0x4, R9 ;  /* 0x000000040c0c7824 */ /* 0x000fe200078e0209 */
[----:B------:R-:W-:-:S04]  /*08b0*/  LEA.HI R6, R7, R6, RZ, 0x1b ;  /* 0x0000000607067211 */ /* 0x000fc800078fd8ff */
[----:B------:R-:W-:Y:S01]  /*08c0*/  LEA R6, R6, R9, 0x2 ;  /* 0x0000000906067211 */ /* 0x000fe200078e10ff */
[----:B------:R-:W-:Y:S05]  /*08d0*/  LDS R7, [R12+0x4] ;  /* 0x000004000c077984 */ /* 0x000fea0000000800 */
[----:B------:R-:W0:Y:S02]  /*08e0*/  LDS R6, [R6+-0x4] ;  /* 0xfffffc0006067984 */ /* 0x000e240000000800 */
[----:B0-----:R-:W-:-:S05]  /*08f0*/  FADD R7, R6, R7 ;  /* 0x0000000706077221 */ /* 0x001fca0000000000 */
[----:B------:R0:W-:Y:S02]  /*0900*/  STS [R12+0x4], R7 ;  /* 0x000004070c007388 */ /* 0x0001e40000000800 */
.L_x_15:
[----:B------:R-:W-:Y:S05]  /*0910*/  BSYNC.RECONVERGENT B0 ;  /* 0x0000000000007941 */ /* 0x000fea0003800200 */
.L_x_14:
[----:B------:R-:W-:Y:S06]  /*0920*/  BAR.SYNC.DEFER_BLOCKING 0x0 ;  /* 0x0000000000007b1d */ /* 0x000fec0000010000 */
[----:B------:R-:W-:Y:S04]  /*0930*/  BSSY.RECONVERGENT B0, `(.L_x_16) ;  /* 0x000000c000007945 */ /* 0x000fe80003800200 */
[----:B------:R-:W-:Y:S05]  /*0940*/  @P6 BRA `(.L_x_17) ;  /* 0x0000000000286947 */ /* 0x000fea0003800000 */
[----:B0-----:R-:W-:-:S04]  /*0950*/  IMAD.SHL.U32 R7, R10, 0x2, RZ ;  /* 0x000000020a077824 */ /* 0x001fc800078e00ff */
[----:B-1----:R-:W-:Y:S01]  /*0960*/  VIADD R6, R7, 0xffffffff ;  /* 0xffffffff07067836 */ /* 0x002fe20000000000 */
[----:B------:R-:W-:-:S04]  /*0970*/  LEA.HI R10, R10, R7, RZ, 0x1c ;  /* 0x000000070a0a7211 */ /* 0x000fc800078fe0ff */
[----:B------:R-:W-:Y:S02]  /*0980*/  LEA.HI R6, R6, R7, RZ, 0x1b ;  /* 0x0000000706067211 */ /* 0x000fe400078fd8ff */
[----:B------:R-:W-:-:S03]  /*0990*/  LEA R10, R10, R9, 0x2 ;  /* 0x000000090a0a7211 */ /* 0x000fc600078e10ff */
[----:B------:R-:W-:Y:S02]  /*09a0*/  IMAD R6, R6, 0x4, R9 ;  /* 0x0000000406067824 */ /* 0x000fe400078e0209 */
[----:B------:R-:W-:Y:S04]  /*09b0*/  LDS R7, [R10] ;  /* 0x000000000a077984 */ /* 0x000fe80000000800 */
[----:B------:R-:W0:Y:S02]  /*09c0*/  LDS R6, [R6+-0x4] ;  /* 0xfffffc0006067984 */ /* 0x000e240000000800 */
[----:B0-----:R-:W-:-:S05]  /*09d0*/  FADD R7, R6, R7 ;  /* 0x0000000706077221 */ /* 0x001fca0000000000 */
[----:B------:R0:W-:Y:S02]  /*09e0*/  STS [R10], R7 ;  /* 0x000000070a007388 */ /* 0x0001e40000000800 */
.L_x_17:
[----:B------:R-:W-:Y:S05]  /*09f0*/  BSYNC.RECONVERGENT B0 ;  /* 0x0000000000007941 */ /* 0x000fea0003800200 */
.L_x_16:
[----:B------:R-:W-:Y:S06]  /*0a00*/  BAR.SYNC.DEFER_BLOCKING 0x0 ;  /* 0x0000000000007b1d */ /* 0x000fec0000010000 */
[----:B------:R-:W5:Y:S01]  /*0a10*/  LDCU UR4, c[0x0][0x390] ;  /* 0x00007200ff0477ac */ /* 0x000f620008000800 */
[----:B------:R-:W2:Y:S01]  /*0a20*/  LDG.E R4, desc[UR6][R4.64] ;  /* 0x0000000604047981 */ /* 0x000ea2000c1e1900 */
[----:B-----5:R-:W-:Y:S01]  /*0a30*/  UIADD3 UR4, UPT, UPT, UR4, -0x1, URZ ;  /* 0xffffffff04047890 */ /* 0x020fe2000fffe0ff */
[C---:B------:R-:W-:Y:S02]  /*0a40*/  ISETP.NE.AND P1, PT, R0.reuse, RZ, PT ;  /* 0x000000ff0000720c */ /* 0x040fe40003f25270 */
[----:B0-----:R-:W2:Y:S03]  /*0a50*/  LDS R7, [R8] ;  /* 0x0000000008077984 */ /* 0x001ea60000000800 */
[----:B------:R-:W-:Y:S01]  /*0a60*/  ISETP.GE.AND P0, PT, R0, UR4, PT ;  /* 0x0000000400007c0c */ /* 0x000fe2000bf06270 */
[----:B--2---:R-:W-:-:S05]  /*0a70*/  FADD R7, R4, R7 ;  /* 0x0000000704077221 */ /* 0x004fca0000000000 */
[----:B------:R-:W-:Y:S01]  /*0a80*/  STS [R8], R7 ;  /* 0x0000000708007388 */ /* 0x000fe20000000800 */
[----:B------:R-:W-:Y:S06]  /*0a90*/  BAR.SYNC.DEFER_BLOCKING 0x0 ;  /* 0x0000000000007b1d */ /* 0x000fec0000010000 */
[----:B------:R-:W0:Y:S04]  /*0aa0*/  @!P0 LDS R9, [R8] ;  /* 0x0000000008098984 */ /* 0x000e280000000800 */
[----:B0-----:R0:W-:Y:S01]  /*0ab0*/  @!P0 STG.E desc[UR6][R2.64+0x4], R9 ;  /* 0x0000040902008986 */ /* 0x0011e2000c101906 */
[----:B------:R-:W-:Y:S05]  /*0ac0*/  @P1 EXIT ;  /* 0x000000000000194d */ /* 0x000fea0003800000 */
[----:B0-----:R-:W0:Y:S02]  /*0ad0*/  LDC.64 R2, c[0x0][0x380] ;  /* 0x0000e000ff027b82 */ /* 0x001e240000000a00 */
[----:B0-----:R-:W-:Y:S01]  /*0ae0*/  STG.E desc[UR6][R2.64], RZ ;  /* 0x000000ff02007986 */ /* 0x001fe2000c101906 */
[----:B------:R-:W-:Y:S05]  /*0af0*/  EXIT ;  /* 0x000000000000794d */ /* 0x000fea0003800000 */
.L_x_18:
[----:B------:R-:W-:-:S00]  /*0b00*/  BRA `(.L_x_18) ;  /* 0xfffffffc00fc7947 */ /* 0x000fc0000383ffff */
[----:B------:R-:W-:-:S00]  /*0b10*/  NOP ;  /* 0x0000000000007918 */ /* 0x000fc00000000000 */
        /* <DEDUP_REMOVED lines=14> */
.L_x_44:


//--------------------- .text._Z16fixBetweenBlocksPfS_S_i --------------------------
	.section	.text._Z16fixBetweenBlocksPfS_S_i,"ax",@progbits
	.align	128
        .global         _Z16fixBetweenBlocksPfS_S_i
        .type           _Z16fixBetweenBlocksPfS_S_i,@function
        .size           _Z16fixBetweenBlocksPfS_S_i,(.L_x_45 - _Z16fixBetweenBlocksPfS_S_i)
        .other          _Z16fixBetweenBlocksPfS_S_i,@"STO_CUDA_ENTRY STV_DEFAULT"
_Z16fixBetweenBlocksPfS_S_i:
.text._Z16fixBetweenBlocksPfS_S_i:
[----:B------:R-:W-:Y:S08]  /*0000*/  LDC R1, c[0x0][0x37c] ;  /* 0x0000df00ff017b82 */ /* 0x000ff00000000800 */
[----:B------:R-:W0:Y:S01]  /*0010*/  LDC R6, c[0x0][0x398] ;  /* 0x0000e600ff067b82 */ /* 0x000e220000000800 */
[----:B------:R-:W1:Y:S07]  /*0020*/  LDCU.64 UR4, c[0x0][0x358] ;  /* 0x00006b00ff0477ac */ /* 0x000e6e0008000a00 */
[----:B------:R-:W1:Y:S01]  /*0030*/  LDC.64 R2, c[0x0][0x390] ;  /* 0x0000e400ff027b82 */ /* 0x000e620000000a00 */
[----:B0-----:R-:W-:Y:S01]  /*0040*/  ISETP.GE.AND P0, PT, R6, 0x2, PT ;  /* 0x000000020600780c */ /* 0x001fe20003f06270 */
[----:B-1----:R0:W-:-:S12]  /*0050*/  STG.E desc[UR4][R2.64], RZ ;  /* 0x000000ff02007986 */ /* 0x0021d8000c101904 */
[----:B------:R-:W-:Y:S05]  /*0060*/  @!P0 EXIT ;  /* 0x000000000000894d */ /* 0x000fea0003800000 */
[----:B0-----:R-:W0:Y:S01]  /*0070*/  LDC.64 R2, c[0x0][0x390] ;  /* 0x0000e400ff027b82 */ /* 0x001e220000000a00 */
[C---:B------:R-:W-:Y:S02]  /*0080*/  IADD3 R0, PT, PT, R6.reuse, -0x2, RZ ;  /* 0xfffffffe06007810 */ /* 0x040fe40007ffe0ff */
[----:B------:R-:W-:Y:S02]  /*0090*/  IADD3 R6, PT, PT, R6, -0x1, RZ ;  /* 0xffffffff06067810 */ /* 0x000fe40007ffe0ff */
[----:B------:R-:W-:Y:S01]  /*00a0*/  ISETP.GE.U32.AND P0, PT, R0, 0xf, PT ;  /* 0x0000000f0000780c */ /* 0x000fe20003f06070 */
[----:B------:R-:W-:Y:S01]  /*00b0*/  HFMA2 R0, -RZ, RZ, 0, 5.9604644775390625e-08 ;  /* 0x00000001ff007431 */ /* 0x000fe200000001ff */
[----:B------:R-:W-:Y:S01]  /*00c0*/  LOP3.LUT R14, R6, 0xf, RZ, 0xc0, !PT ;  /* 0x0000000f060e7812 */ /* 0x000fe200078ec0ff */
[----:B------:R-:W1:Y:S10]  /*00d0*/  LDC.64 R4, c[0x0][0x388] ;  /* 0x0000e200ff047b82 */ /* 0x000e740000000a00 */
[----:B------:R-:W-:Y:S05]  /*00e0*/  @!P0 BRA `(.L_x_19) ;  /* 0x0000000400248947 */ /* 0x000fea0003800000 */
[----:B------:R-:W-:Y:S02]  /*00f0*/  MOV R10, 0x20 ;  /* 0x00000020000a7802 */ /* 0x000fe40000000f00 */
[----:B------:R-:W-:Y:S02]  /*0100*/  MOV R11, 0x0 ;  /* 0x00000000000b7802 */ /* 0x000fe40000000f00 */
[----:B------:R-:W-:Y:S02]  /*0110*/  LOP3.LUT R7, R6, 0xfffffff0, RZ, 0xc0, !PT ;  /* 0xfffffff006077812 */ /* 0x000fe400078ec0ff */
[----:B------:R-:W-:Y:S01]  /*0120*/  MOV R0, RZ ;  /* 0x000000ff00007202 */ /* 0x000fe20000000f00 */
[----:B0-----:R-:W-:Y:S01]  /*0130*/  IMAD.WIDE.U32 R8, R2, 0x1, R10 ;  /* 0x0000000102087825 */ /* 0x001fe200078e000a */
[----:B------:R-:W-:-:S03]  /*0140*/  IADD3 R7, PT, PT, -R7, RZ, RZ ;  /* 0x000000ff07077210 */ /* 0x000fc60007ffe1ff */
[----:B-1----:R-:W-:Y:S01]  /*0150*/  IMAD.WIDE.U32 R10, R4, 0x1, R10 ;  /* 0x00000001040a7825 */ /* 0x002fe200078e000a */
[----:B------:R-:W-:-:S03]  /*0160*/  IADD3 R13, PT, PT, R9, R3, RZ ;  /* 0x00000003090d7210 */ /* 0x000fc60007ffe0ff */
[----:B------:R-:W-:Y:S01]  /*0170*/  IMAD.MOV.U32 R12, RZ, RZ, R8 ;  /* 0x000000ffff0c7224 */ /* 0x000fe200078e0008 */
[----:B------:R-:W-:Y:S02]  /*0180*/  IADD3 R15, PT, PT, R11, R5, RZ ;  /* 0x000000050b0f7210 */ /* 0x000fe40007ffe0ff */
[----:B------:R-:W-:-:S07]  /*0190*/  MOV R16, R10 ;  /* 0x0000000a00107202 */ /* 0x000fce0000000f00 */
.L_x_20:
[----:B------:R-:W-:Y:S01]  /*01a0*/  MOV R8, R16 ;  /* 0x0000001000087202 */ /* 0x000fe20000000f00 */
[----:B------:R-:W-:Y:S01]  /*01b0*/  IMAD.MOV.U32 R9, RZ, RZ, R15 ;  /* 0x000000ffff097224 */ /* 0x000fe200078e000f */
[----:B-1----:R-:W-:Y:S02]  /*01c0*/  MOV R10, R12 ;  /* 0x0000000c000a7202 */ /* 0x002fe40000000f00 */
[----:B------:R-:W-:Y:S02]  /*01d0*/  MOV R11, R13 ;  /* 0x0000000d000b7202 */ /* 0x000fe40000000f00 */
[----:B------:R-:W2:Y:S04]  /*01e0*/  LDG.E R13, desc[UR4][R8.64+-0x20] ;  /* 0xffffe004080d7981 */ /* 0x000ea8000c1e1900 */
[----:B------:R-:W2:Y:S02]  /*01f0*/  LDG.E R12, desc[UR4][R10.64+-0x20] ;  /* 0xffffe0040a0c7981 */ /* 0x000ea4000c1e1900 */
[----:B--2---:R-:W-:-:S05]  /*0200*/  FADD R13, R12, R13 ;  /* 0x0000000d0c0d7221 */ /* 0x004fca0000000000 */
[----:B------:R0:W-:Y:S04]  /*0210*/  STG.E desc[UR4][R10.64+-0x1c], R13 ;  /* 0xffffe40d0a007986 */ /* 0x0001e8000c101904 */
[----:B------:R-:W2:Y:S02]  /*0220*/  LDG.E R12, desc[UR4][R8.64+-0x1c] ;  /* 0xffffe404080c7981 */ /* 0x000ea4000c1e1900 */
[----:B--2---:R-:W-:-:S05]  /*0230*/  FADD R15, R13, R12 ;  /* 0x0000000c0d0f7221 */ /* 0x004fca0000000000 */
[----:B------:R1:W-:Y:S04]  /*0240*/  STG.E desc[UR4][R10.64+-0x18], R15 ;  /* 0xffffe80f0a007986 */ /* 0x0003e8000c101904 */
[----:B------:R-:W2:Y:S02]  /*0250*/  LDG.E R12, desc[UR4][R8.64+-0x18] ;  /* 0xffffe804080c7981 */ /* 0x000ea4000c1e1900 */
[----:B--2---:R-:W-:-:S05]  /*0260*/  FADD R17, R15, R12 ;  /* 0x0000000c0f117221 */ /* 0x004fca0000000000 */
[----:B------:R2:W-:Y:S04]  /*0270*/  STG.E desc[UR4][R10.64+-0x14], R17 ;  /* 0xffffec110a007986 */ /* 0x0005e8000c101904 */
[----:B------:R-:W3:Y:S02]  /*0280*/  LDG.E R12, desc[UR4][R8.64+-0x14] ;  /* 0xffffec04080c7981 */ /* 0x000ee4000c1e1900 */
[----:B---3--:R-:W-:-:S05]  /*0290*/  FADD R19, R17, R12 ;  /* 0x0000000c11137221 */ /* 0x008fca0000000000 */
[----:B------:R3:W-:Y:S04]  /*02a0*/  STG.E desc[UR4][R10.64+-0x10], R19 ;  /* 0xfffff0130a007986 */ /* 0x0007e8000c101904 */
[----:B------:R-:W0:Y:S02]  /*02b0*/  LDG.E R12, desc[UR4][R8.64+-0x10] ;  /* 0xfffff004080c7981 */ /* 0x000e24000c1e1900 */
[----:B0-----:R-:W-:-:S05]  /*02c0*/  FADD R13, R19, R12 ;  /* 0x0000000c130d7221 */ /* 0x001fca0000000000 */
[----:B------:R0:W-:Y:S04]  /*02d0*/  STG.E desc[UR4][R10.64+-0xc], R13 ;  /* 0xfffff40d0a007986 */ /* 0x0001e8000c101904 */
[----:B------:R-:W1:Y:S02]  /*02e0*/  LDG.E R12, desc[UR4][R8.64+-0xc] ;  /* 0xfffff404080c7981 */ /* 0x000e64000c1e1900 */
[----:B-1----:R-:W-:-:S05]  /*02f0*/  FADD R15, R13, R12 ;  /* 0x0000000c0d0f7221 */ /* 0x002fca0000000000 */
        /* <DEDUP_REMOVED lines=18> */
[----:B------:R-:W-:Y:S04]  /*0420*/  STG.E desc[UR4][R10.64+0x10], R19 ;  /* 0x000010130a007986 */ /* 0x000fe8000c101904 */
[----:B------:R-:W0:Y:S02]  /*0430*/  LDG.E R12, desc[UR4][R8.64+0x10] ;  /* 0x00001004080c7981 */ /* 0x000e24000c1e1900 */
[----:B0-----:R-:W-:-:S05]  /*0440*/  FADD R13, R19, R12 ;  /* 0x0000000c130d7221 */ /* 0x001fca0000000000 */
[----:B------:R-:W-:Y:S04]  /*0450*/  STG.E desc[UR4][R10.64+0x14], R13 ;  /* 0x0000140d0a007986 */ /* 0x000fe8000c101904 */
[----:B------:R-:W1:Y:S02]  /*0460*/  LDG.E R12, desc[UR4][R8.64+0x14] ;  /* 0x00001404080c7981 */ /* 0x000e64000c1e1900 */
[----:B-1----:R-:W-:-:S05]  /*0470*/  FADD R15, R13, R12 ;  /* 0x0000000c0d0f7221 */ /* 0x002fca0000000000 */
[----:B------:R0:W-:Y:S04]  /*0480*/  STG.E desc[UR4][R10.64+0x18], R15 ;  /* 0x0000180f0a007986 */ /* 0x0001e8000c101904 */
[----:B------:R-:W2:Y:S01]  /*0490*/  LDG.E R12, desc[UR4][R8.64+0x18] ;  /* 0x00001804080c7981 */ /* 0x000ea2000c1e1900 */
[----:B------:R-:W-:Y:S01]  /*04a0*/  IADD3 R7, PT, PT, R7, 0x10, RZ ;  /* 0x0000001007077810 */ /* 0x000fe20007ffe0ff */
[----:B--2---:R-:W-:-:S05]  /*04b0*/  FADD R17, R15, R12 ;  /* 0x0000000c0f117221 */ /* 0x004fca0000000000 */
[----:B------:R1:W-:Y:S04]  /*04c0*/  STG.E desc[UR4][R10.64+0x1c], R17 ;  /* 0x00001c110a007986 */ /* 0x0003e8000c101904 */
[----:B------:R-:W2:Y:S01]  /*04d0*/  LDG.E R12, desc[UR4][R8.64+0x1c] ;  /* 0x00001c04080c7981 */ /* 0x000ea2000c1e1900 */
[----:B------:R-:W-:Y:S02]  /*04e0*/  ISETP.NE.AND P0, PT, R7, RZ, PT ;  /* 0x000000ff0700720c */ /* 0x000fe40003f05270 */
[----:B------:R-:W-:Y:S01]  /*04f0*/  IADD3 R16, P1, PT, R8, 0x40, RZ ;  /* 0x0000004008107810 */ /* 0x000fe20007f3e0ff */
[----:B------:R-:W-:-:S03]  /*0500*/  VIADD R0, R0, 0x10 ;  /* 0x0000001000007836 */ /* 0x000fc60000000000 */
[----:B0-----:R-:W-:Y:S01]  /*0510*/  IADD3.X R15, PT, PT, RZ, R9, RZ, P1, !PT ;  /* 0x00000009ff0f7210 */ /* 0x001fe20000ffe4ff */
[----:B--2---:R-:W-:Y:S01]  /*0520*/  FADD R19, R17, R12 ;  /* 0x0000000c11137221 */ /* 0x004fe20000000000 */
[----:B------:R-:W-:-:S04]  /*0530*/  IADD3 R12, P2, PT, R10, 0x40, RZ ;  /* 0x000000400a0c7810 */ /* 0x000fc80007f5e0ff */
[----:B------:R1:W-:Y:S01]  /*0540*/  STG.E desc[UR4][R10.64+0x20], R19 ;  /* 0x000020130a007986 */ /* 0x0003e2000c101904 */
[----:B------:R-:W-:Y:S01]  /*0550*/  IADD3.X R13, PT, PT, RZ, R11, RZ, P2, !PT ;  /* 0x0000000bff0d7210 */ /* 0x000fe200017fe4ff */
[----:B------:R-:W-:Y:S07]  /*0560*/  @P0 BRA `(.L_x_20) ;  /* 0xfffffffc000c0947 */ /* 0x000fee000383ffff */
[----:B------:R-:W-:-:S07]  /*0570*/  IADD3 R0, PT, PT, R0, 0x1, RZ ;  /* 0x0000000100007810 */ /* 0x000fce0007ffe0ff */
.L_x_19:
[----:B------:R-:W-:-:S13]  /*0580*/  ISETP.NE.AND P0, PT, R14, RZ, PT ;  /* 0x000000ff0e00720c */ /* 0x000fda0003f05270 */
[----:B------:R-:W-:Y:S05]  /*0590*/  @!P0 EXIT ;  /* 0x000000000000894d */ /* 0x000fea0003800000 */
[----:B------:R-:W-:Y:S02]  /*05a0*/  ISETP.GE.U32.AND P0, PT, R14, 0x8, PT ;  /* 0x000000080e00780c */ /* 0x000fe40003f06070 */
[----:B------:R-:W-:-:S04]  /*05b0*/  LOP3.LUT R7, R6, 0x7, RZ, 0xc0, !PT ;  /* 0x0000000706077812 */ /* 0x000fc800078ec0ff */
[----:B------:R-:W-:-:S07]  /*05c0*/  ISETP.NE.AND P1, PT, R7, RZ, PT ;  /* 0x000000ff0700720c */ /* 0x000fce0003f25270 */
[----:B------:R-:W-:Y:S06]  /*05d0*/  @!P0 BRA `(.L_x_21) ;  /* 0x0000000000c48947 */ /* 0x000fec0003800000 */
[----:B------:R-:W2:Y:S08]  /*05e0*/  LDC.64 R8, c[0x0][0x388] ;  /* 0x0000e200ff087b82 */ /* 0x000eb00000000a00 */
[----:B------:R-:W3:Y:S01]  /*05f0*/  LDC.64 R14, c[0x0][0x390] ;  /* 0x0000e400ff0e7b82 */ /* 0x000ee20000000a00 */
[----:B--2---:R-:W-:-:S05]  /*0600*/  IMAD.WIDE R8, R0, 0x4, R8 ;  /* 0x0000000400087825 */ /* 0x004fca00078e0208 */
[----:B-1----:R-:W2:Y:S01]  /*0610*/  LDG.E R17, desc[UR4][R8.64+-0x4] ;  /* 0xfffffc0408117981 */ /* 0x002ea2000c1e1900 */
[----:B---3--:R-:W-:-:S05]  /*0620*/  IMAD.WIDE R10, R0, 0x4, R14 ;  /* 0x00000004000a7825 */ /* 0x008fca00078e020e */
[----:B------:R-:W2:Y:S01]  /*0630*/  LDG.E R16, desc[UR4][R10.64+-0x4] ;  /* 0xfffffc040a107981 */ /* 0x000ea2000c1e1900 */
[----:B------:R-:W-:-:S04]  /*0640*/  IMAD.WIDE.U32 R12, R0, 0x4, R14 ;  /* 0x00000004000c7825 */ /* 0x000fc800078e000e */
[----:B--2---:R-:W-:-:S05]  /*0650*/  FADD R21, R16, R17 ;  /* 0x0000001110157221 */ /* 0x004fca0000000000 */
[----:B------:R1:W-:Y:S04]  /*0660*/  STG.E desc[UR4][R12.64], R21 ;  /* 0x000000150c007986 */ /* 0x0003e8000c101904 */
[----:B------:R-:W2:Y:S01]  /*0670*/  LDG.E R18, desc[UR4][R8.64] ;  /* 0x0000000408127981 */ /* 0x000ea2000c1e1900 */
[----:B------:R-:W-:-:S05]  /*0680*/  IADD3 R17, PT, PT, R0, 0x1, RZ ;  /* 0x0000000100117810 */ /* 0x000fca0007ffe0ff */
[----:B------:R-:W-:-:S04]  /*0690*/  IMAD.WIDE.U32 R16, R17, 0x4, R14 ;  /* 0x0000000411107825 */ /* 0x000fc800078e000e */
[----:B--2---:R-:W-:-:S05]  /*06a0*/  FADD R23, R21, R18 ;  /* 0x0000001215177221 */ /* 0x004fca0000000000 */
[----:B------:R2:W-:Y:S04]  /*06b0*/  STG.E desc[UR4][R16.64], R23 ;  /* 0x0000001710007986 */ /* 0x0005e8000c101904 */
[----:B------:R-:W3:Y:S04]  /*06c0*/  LDG.E R20, desc[UR4][R10.64+0x4] ;  /* 0x000004040a147981 */ /* 0x000ee8000c1e1900 */
[----:B------:R-:W3:Y:S01]  /*06d0*/  LDG.E R25, desc[UR4][R8.64+0x4] ;  /* 0x0000040408197981 */ /* 0x000ee2000c1e1900 */
[----:B------:R-:W-:-:S05]  /*06e0*/  IADD3 R19, PT, PT, R0, 0x2, RZ ;  /* 0x0000000200137810 */ /* 0x000fca0007ffe0ff */
[----:B------:R-:W-:-:S04]  /*06f0*/  IMAD.WIDE.U32 R18, R19, 0x4, R14 ;  /* 0x0000000413127825 */ /* 0x000fc800078e000e */
[----:B---3--:R-:W-:-:S05]  /*0700*/  FADD R25, R20, R25 ;  /* 0x0000001914197221 */ /* 0x008fca0000000000 */
[----:B------:R3:W-:Y:S04]  /*0710*/  STG.E desc[UR4][R18.64], R25 ;  /* 0x0000001912007986 */ /* 0x0007e8000c101904 */
[----:B------:R-:W4:Y:S04]  /*0720*/  LDG.E R22, desc[UR4][R10.64+0x8] ;  /* 0x000008040a167981 */ /* 0x000f28000c1e1900 */
[----:B------:R-:W4:Y:S01]  /*0730*/  LDG.E R27, desc[UR4][R8.64+0x8] ;  /* 0x00000804081b7981 */ /* 0x000f22000c1e1900 */
[----:B-1----:R-:W-:-:S05]  /*0740*/  IADD3 R21, PT, PT, R0, 0x3, RZ ;  /* 0x0000000300157810 */ /* 0x002fca0007ffe0ff */
[----:B------:R-:W-:-:S04]  /*0750*/  IMAD.WIDE.U32 R20, R21, 0x4, R14 ;  /* 0x0000000415147825 */ /* 0x000fc800078e000e */
[----:B----4-:R-:W-:-:S05]  /*0760*/  FADD R27, R22, R27 ;  /* 0x0000001b161b7221 */ /* 0x010fca0000000000 */
[----:B------:R1:W-:Y:S04]  /*0770*/  STG.E desc[UR4][R20.64], R27 ;  /* 0x0000001b14007986 */ /* 0x0003e8000c101904 */
[----:B------:R-:W4:Y:S04]  /*0780*/  LDG.E R22, desc[UR4][R10.64+0xc] ;  /* 0x00000c040a167981 */ /* 0x000f28000c1e1900 */
[----:B--2---:R-:W4:Y:S01]  /*0790*/  LDG.E R23, desc[UR4][R8.64+0xc] ;  /* 0x00000c0408177981 */ /* 0x004f22000c1e1900 */
[----:B------:R-:W-:-:S05]  /*07a0*/  IADD3 R17, PT, PT, R0, 0x4, RZ ;  /* 0x0000000400117810 */ /* 0x000fca0007ffe0ff */
[----:B------:R-:W-:-:S04]  /*07b0*/  IMAD.WIDE.U32 R16, R17, 0x4, R14 ;  /* 0x0000000411107825 */ /* 0x000fc800078e000e */
[----:B----4-:R-:W-:-:S05]  /*07c0*/  FADD R23, R22, R23 ;  /* 0x0000001716177221 */ /* 0x010fca0000000000 */
[----:B------:R2:W-:Y:S04]  /*07d0*/  STG.E desc[UR4][R16.64], R23 ;  /* 0x0000001710007986 */ /* 0x0005e8000c101904 */
[----:B------:R-:W4:Y:S04]  /*07e0*/  LDG.E R22, desc[UR4][R10.64+0x10] ;  /* 0x000010040a167981 */ /* 0x000f28000c1e1900 */
[----:B---3--:R-:W4:Y:S01]  /*07f0*/  LDG.E R25, desc[UR4][R8.64+0x10] ;  /* 0x0000100408197981 */ /* 0x008f22000c1e1900 */
[----:B------:R-:W-:-:S04]  /*0800*/  VIADD R19, R0, 0x5 ;  /* 0x0000000500137836 */ /* 0x000fc80000000000 */
[----:B------:R-:W-:-:S04]  /*0810*/  IMAD.WIDE.U32 R18, R19, 0x4, R14 ;  /* 0x0000000413127825 */ /* 0x000fc800078e000e */
[----:B----4-:R-:W-:-:S05]  /*0820*/  FADD R25, R22, R25 ;  /* 0x0000001916197221 */ /* 0x010fca0000000000 */
[----:B------:R3:W-:Y:S04]  /*0830*/  STG.E desc[UR4][R18.64], R25 ;  /* 0x0000001912007986 */ /* 0x0007e8000c101904 */
[----:B-1----:R-:W4:Y:S04]  /*0840*/  LDG.E R20, desc[UR4][R10.64+0x14] ;  /* 0x000014040a147981 */ /* 0x002f28000c1e1900 */
[----:B------:R-:W4:Y:S01]  /*0850*/  LDG.E R27, desc[UR4][R8.64+0x14] ;  /* 0x00001404081b7981 */ /* 0x000f22000c1e1900 */
[----:B------:R-:W-:-:S05]  /*0860*/  IADD3 R21, PT, PT, R0, 0x6, RZ ;  /* 0x0000000600157810 */ /* 0x000fca0007ffe0ff */
[----:B------:R-:W-:-:S04]  /*0870*/  IMAD.WIDE.U32 R14, R21, 0x4, R14 ;  /* 0x00000004150e7825 */ /* 0x000fc800078e000e */
[----:B----4-:R-:W-:-:S05]  /*0880*/  FADD R27, R20, R27 ;  /* 0x0000001b141b7221 */ /* 0x010fca0000000000 */
[----:B------:R3:W-:Y:S04]  /*0890*/  STG.E desc[UR4][R14.64], R27 ;  /* 0x0000001b0e007986 */ /* 0x0007e8000c101904 */
[----:B--2---:R-:W2:Y:S04]  /*08a0*/  LDG.E R16, desc[UR4][R10.64+0x18] ;  /* 0x000018040a107981 */ /* 0x004ea8000c1e1900 */
[----:B------:R-:W2:Y:S01]  /*08b0*/  LDG.E R17, desc[UR4][R8.64+0x18] ;  /* 0x0000180408117981 */ /* 0x000ea2000c1e1900 */
[----:B------:R-:W-:Y:S01]  /*08c0*/  IADD3 R0, PT, PT, R0, 0x8, RZ ;  /* 0x0000000800007810 */ /* 0x000fe20007ffe0ff */
[----:B--2---:R-:W-:-:S05]  /*08d0*/  FADD R17, R16, R17 ;  /* 0x0000001110117221 */ /* 0x004fca0000000000 */
[----:B------:R3:W-:Y:S02]  /*08e0*/  STG.E desc[UR4][R12.64+0x1c], R17 ;  /* 0x00001c110c007986 */ /* 0x0007e4000c101904 */
.L_x_21:
[----:B------:R-:W-:Y:S05]  /*08f0*/  @!P1 EXIT ;  /* 0x000000000000994d */ /* 0x000fea0003800000 */
[----:B------:R-:W-:Y:S02]  /*0900*/  ISETP.GE.U32.AND P0, PT, R7, 0x4, PT ;  /* 0x000000040700780c */ /* 0x000fe40003f06070 */
[----:B------:R-:W-:-:S04]  /*0910*/  LOP3.LUT R6, R6, 0x3, RZ, 0xc0, !PT ;  /* 0x0000000306067812 */ /* 0x000fc800078ec0ff */
[----:B------:R-:W-:-:S07]  /*0920*/  ISETP.NE.AND P1, PT, R6, RZ, PT ;  /* 0x000000ff0600720c */ /* 0x000fce0003f25270 */
[----:B------:R-:W-:Y:S06]  /*0930*/  @!P0 BRA `(.L_x_22) ;  /* 0x0000000000648947 */ /* 0x000fec0003800000 */
[----:B-1----:R-:W1:Y:S08]  /*0940*/  LDC.64 R10, c[0x0][0x388] ;  /* 0x0000e200ff0a7b82 */ /* 0x002e700000000a00 */
[----:B---3--:R-:W2:Y:S01]  /*0950*/  LDC.64 R14, c[0x0][0x390] ;  /* 0x0000e400ff0e7b82 */ /* 0x008ea20000000a00 */
[----:B-1----:R-:W-:-:S05]  /*0960*/  IMAD.WIDE R10, R0, 0x4, R10 ;  /* 0x00000004000a7825 */ /* 0x002fca00078e020a */
[----:B------:R-:W3:Y:S01]  /*0970*/  LDG.E R16, desc[UR4][R10.64+-0x4] ;  /* 0xfffffc040a107981 */ /* 0x000ee2000c1e1900 */
[----:B--2---:R-:W-:-:S05]  /*0980*/  IMAD.WIDE R12, R0, 0x4, R14 ;  /* 0x00000004000c7825 */ /* 0x004fca00078e020e */
[----:B------:R-:W3:Y:S01]  /*0990*/  LDG.E R7, desc[UR4][R12.64+-0x4] ;  /* 0xfffffc040c077981 */ /* 0x000ee2000c1e1900 */
[----:B------:R-:W-:-:S04]  /*09a0*/  IMAD.WIDE.U32 R8, R0, 0x4, R14 ;  /* 0x0000000400087825 */ /* 0x000fc800078e000e */
[----:B---3--:R-:W-:-:S05]  /*09b0*/  FADD R7, R7, R16 ;  /* 0x0000001007077221 */ /* 0x008fca0000000000 */
        /* <DEDUP_REMOVED lines=12> */
[----:B-1----:R-:W3:Y:S04]  /*0a80*/  LDG.E R7, desc[UR4][R12.64+0x8] ;  /* 0x000008040c077981 */ /* 0x002ee8000c1e1900 */
[----:B------:R-:W3:Y:S01]  /*0a90*/  LDG.E R18, desc[UR4][R10.64+0x8] ;  /* 0x000008040a127981 */ /* 0x000ee2000c1e1900 */
[----:B------:R-:W-:Y:S01]  /*0aa0*/  IADD3 R0, PT, PT, R0, 0x4, RZ ;  /* 0x0000000400007810 */ /* 0x000fe20007ffe0ff */
[----:B---3--:R-:W-:-:S05]  /*0ab0*/  FADD R7, R7, R18 ;  /* 0x0000001207077221 */ /* 0x008fca0000000000 */
[----:B------:R2:W-:Y:S02]  /*0ac0*/  STG.E desc[UR4][R8.64+0xc], R7 ;  /* 0x00000c0708007986 */ /* 0x0005e4000c101904 */
.L_x_22:
[----:B------:R-:W-:Y:S05]  /*0ad0*/  @!P1 EXIT ;  /* 0x000000000000994d */ /* 0x000fea0003800000 */
[----:B--2---:R-:W2:Y:S01]  /*0ae0*/  LDC.64 R8, c[0x0][0x390] ;  /* 0x0000e400ff087b82 */ /* 0x004ea20000000a00 */
[----:B0-----:R-:W-:Y:S02]  /*0af0*/  IADD3 R2, P0, PT, R2, -0x4, RZ ;  /* 0xfffffffc02027810 */ /* 0x001fe40007f1e0ff */
[----:B-1----:R-:W-:Y:S02]  /*0b00*/  IADD3 R4, P1, PT, R4, -0x4, RZ ;  /* 0xfffffffc04047810 */ /* 0x002fe40007f3e0ff */
[----:B------:R-:W-:Y:S02]  /*0b10*/  IADD3.X R3, PT, PT, R3, -0x1, RZ, P0, !PT ;  /* 0xffffffff03037810 */ /* 0x000fe400007fe4ff */
[----:B------:R-:W-:Y:S02]  /*0b20*/  IADD3.X R5, PT, PT, R5, -0x1, RZ, P1, !PT ;  /* 0xffffffff05057810 */ /* 0x000fe40000ffe4ff */
[----:B------:R-:W-:Y:S01]  /*0b30*/  IADD3 R10, PT, PT, -R6, RZ, RZ ;  /* 0x000000ff060a7210 */ /* 0x000fe20007ffe1ff */
[----:B--2---:R-:W-:-:S04]  /*0b40*/  IMAD.WIDE.U32 R8, R0, 0x4, R8 ;  /* 0x0000000400087825 */ /* 0x004fc800078e0008 */
[----:B---3--:R-:W-:Y:S01]  /*0b50*/  IMAD.MOV.U32 R13, RZ, RZ, R9 ;  /* 0x000000ffff0d7224 */ /* 0x008fe200078e0009 */
[----:B------:R-:W-:-:S07]  /*0b60*/  MOV R12, R8 ;  /* 0x00000008000c7202 */ /* 0x000fce0000000f00 */
.L_x_23:
[----:B0-----:R-:W-:-:S04]  /*0b70*/  IMAD.WIDE R6, R0, 0x4, R2 ;  /* 0x0000000400067825 */ /* 0x001fc800078e0202 */
[----:B------:R-:W-:Y:S02]  /*0b80*/  IMAD.WIDE R8, R0, 0x4, R4 ;  /* 0x0000000400087825 */ /* 0x000fe400078e0204 */
[----:B------:R0:W2:Y:S04]  /*0b90*/  LDG.E R6, desc[UR4][R6.64] ;  /* 0x0000000406067981 */ /* 0x0000a8000c1e1900 */
[----:B------:R-:W2:Y:S01]  /*0ba0*/  LDG.E R9, desc[UR4][R8.64] ;  /* 0x0000000408097981 */ /* 0x000ea2000c1e1900 */
[----:B------:R-:W-:Y:S02]  /*0bb0*/  IADD3 R10, PT, PT, R10, 0x1, RZ ;  /* 0x000000010a0a7810 */ /* 0x000fe40007ffe0ff */
[----:B------:R-:W-:Y:S02]  /*0bc0*/  IADD3 R0, PT, PT, R0, 0x1, RZ ;  /* 0x0000000100007810 */ /* 0x000fe40007ffe0ff */
[----:B------:R-:W-:-:S02]  /*0bd0*/  ISETP.NE.AND P0, PT, R10, RZ, PT ;  /* 0x000000ff0a00720c */ /* 0x000fc40003f05270 */
[----:B0-----:R-:W-:Y:S01]  /*0be0*/  MOV R7, R13 ;  /* 0x0000000d00077202 */ /* 0x001fe20000000f00 */
[----:B--2---:R-:W-:Y:S01]  /*0bf0*/  FADD R11, R6, R9 ;  /* 0x00000009060b7221 */ /* 0x004fe20000000000 */
[----:B------:R-:W-:Y:S02]  /*0c00*/  MOV R6, R12 ;  /* 0x0000000c00067202 */ /* 0x000fe40000000f00 */
[----:B------:R-:W-:-:S03]  /*0c10*/  IADD3 R12, P1, PT, R12, 0x4, RZ ;  /* 0x000000040c0c7810 */ /* 0x000fc60007f3e0ff */
[----:B------:R0:W-:Y:S01]  /*0c20*/  STG.E desc[UR4][R6.64], R11 ;  /* 0x0000000b06007986 */ /* 0x0001e2000c101904 */
[----:B------:R-:W-:-:S03]  /*0c30*/  IADD3.X R13, PT, PT, RZ, R13, RZ, P1, !PT ;  /* 0x0000000dff0d7210 */ /* 0x000fc60000ffe4ff */
[----:B------:R-:W-:Y:S06]  /*0c40*/  @P0 BRA `(.L_x_23) ;  /* 0xfffffffc00c80947 */ /* 0x000fec000383ffff */
[----:B------:R-:W-:Y:S05]  /*0c50*/  EXIT ;  /* 0x000000000000794d */ /* 0x000fea0003800000 */
.L_x_24:
        /* <DEDUP_REMOVED lines=10> */
.L_x_45:


//--------------------- .text._Z9reductionPfS_S_i --------------------------
	.section	.text._Z9reductionPfS_S_i,"ax",@progbits
	.align	128
        .global         _Z9reductionPfS_S_i
        .type           _Z9reductionPfS_S_i,@function
        .size           _Z9reductionPfS_S_i,(.L_x_46 - _Z9reductionPfS_S_i)
        .other          _Z9reductionPfS_S_i,@"STO_CUDA_ENTRY STV_DEFAULT"
_Z9reductionPfS_S_i:
.text._Z9reductionPfS_S_i:
[----:B------:R-:W-:Y:S01]  /*0000*/  LDC R1, c[0x0][0x37c] ;  /* 0x0000df00ff017b82 */ /* 0x000fe20000000800 */
[----:B------:R-:W0:Y:S07]  /*0010*/  S2R R3, SR_TID.X ;  /* 0x0000000000037919 */ /* 0x000e2e0000002100 */
[----:B------:R-:W1:Y:S01]  /*0020*/  LDC.64 R6, c[0x0][0x388] ;  /* 0x0000e200ff067b82 */ /* 0x000e620000000a00 */
[----:B------:R-:W0:Y:S01]  /*0030*/  LDCU UR4, c[0x0][0x360] ;  /* 0x00006c00ff0477ac */ /* 0x000e220008000800 */
[----:B------:R-:W0:Y:S01]  /*0040*/  S2R R0, SR_CTAID.X ;  /* 0x0000000000007919 */ /* 0x000e220000002500 */
[----:B------:R-:W2:Y:S01]  /*0050*/  LDCU.64 UR6, c[0x0][0x358] ;  /* 0x00006b00ff0677ac */ /* 0x000ea20008000a00 */
[----:B0-----:R-:W-:-:S04]  /*0060*/  IMAD R2, R0, UR4, R3 ;  /* 0x0000000400027c24 */ /* 0x001fc8000f8e0203 */
[----:B-1----:R-:W-:-:S06]  /*0070*/  IMAD.WIDE R6, R2, 0x4, R6 ;  /* 0x0000000402067825 */ /* 0x002fcc00078e0206 */
[----:B--2---:R-:W2:Y:S01]  /*0080*/  LDG.E R7, desc[UR6][R6.64] ;  /* 0x0000000606077981 */ /* 0x004ea2000c1e1900 */
[----:B------:R-:W0:Y:S01]  /*0090*/  S2UR UR5, SR_CgaCtaId ;  /* 0x00000000000579c3 */ /* 0x000e220000008800 */
[----:B------:R-:W-:Y:S01]  /*00a0*/  UMOV UR4, 0x400 ;  /* 0x0000040000047882 */ /* 0x000fe20000000000 */
[C---:B------:R-:W-:Y:S01]  /*00b0*/  ISETP.GT.U32.AND P0, PT, R3.reuse, 0x1ff, PT ;  /* 0x000001ff0300780c */ /* 0x040fe20003f04070 */
[----:B------:R-:W-:Y:S01]  /*00c0*/  BSSY.RECONVERGENT B0, `(.L_x_25) ;  /* 0x0000019000007945 */ /* 0x000fe20003800200 */
[C---:B------:R-:W-:Y:S02]  /*00d0*/  LEA.HI R4, R3.reuse, R3, RZ, 0x1b ;  /* 0x0000000303047211 */ /* 0x040fe400078fd8ff */
[C---:B------:R-:W-:Y:S02]  /*00e0*/  ISETP.GT.U32.AND P1, PT, R3.reuse, 0x3f, PT ;  /* 0x0000003f0300780c */ /* 0x040fe40003f24070 */
[----:B------:R-:W-:Y:S02]  /*00f0*/  ISETP.GT.U32.AND P6, PT, R3, 0xff, PT ;  /* 0x000000ff0300780c */ /* 0x000fe40003fc4070 */
[----:B------:R-:W-:-:S02]  /*0100*/  P2R R5, PR, RZ, 0x2 ;  /* 0x00000002ff057803 */ /* 0x000fc40000000000 */
[C---:B------:R-:W-:Y:S02]  /*0110*/  ISETP.GT.U32.AND P5, PT, R3.reuse, 0x7f, PT ;  /* 0x0000007f0300780c */ /* 0x040fe40003fa4070 */
[C---:B------:R-:W-:Y:S02]  /*0120*/  ISETP.GT.U32.AND P4, PT, R3.reuse, 0x1f, PT ;  /* 0x0000001f0300780c */ /* 0x040fe40003f84070 */
[C---:B------:R-:W-:Y:S02]  /*0130*/  ISETP.GT.U32.AND P3, PT, R3.reuse, 0xf, PT ;  /* 0x0000000f0300780c */ /* 0x040fe40003f64070 */
[C---:B------:R-:W-:Y:S02]  /*0140*/  ISETP.GT.U32.AND P2, PT, R3.reuse, 0x7, PT ;  /* 0x000000070300780c */ /* 0x040fe40003f44070 */
[----:B------:R-:W-:Y:S01]  /*0150*/  ISETP.GT.U32.AND P1, PT, R3, 0x3, PT ;  /* 0x000000030300780c */ /* 0x000fe20003f24070 */
[----:B0-----:R-:W-:-:S06]  /*0160*/  ULEA UR4, UR5, UR4, 0x18 ;  /* 0x0000000405047291 */ /* 0x001fcc000f8ec0ff */
[----:B------:R-:W-:-:S05]  /*0170*/  LEA R4, R4, UR4, 0x2 ;  /* 0x0000000404047c11 */ /* 0x000fca000f8e10ff */
[----:B--2---:R0:W-:Y:S01]  /*0180*/  STS [R4], R7 ;  /* 0x0000000704007388 */ /* 0x0041e20000000800 */
[----:B------:R-:W-:Y:S06]  /*0190*/  BAR.SYNC.DEFER_BLOCKING 0x0 ;  /* 0x0000000000007b1d */ /* 0x000fec0000010000 */
[----:B------:R-:W-:Y:S05]  /*01a0*/  @P0 BRA `(.L_x_26) ;  /* 0x0000000000280947 */ /* 0x000fea0003800000 */
[----:B------:R-:W-:-:S04]  /*01b0*/  IMAD.SHL.U32 R6, R3, 0x2, RZ ;  /* 0x0000000203067824 */ /* 0x000fc800078e00ff */
[----:B------:R-:W-:Y:S01]  /*01c0*/  VIADD R5, R6, 0x1 ;  /* 0x0000000106057836 */ /* 0x000fe20000000000 */
[----:B0-----:R-:W-:-:S04]  /*01d0*/  LEA.HI R7, R3, R6, RZ, 0x1c ;  /* 0x0000000603077211 */ /* 0x001fc800078fe0ff */
[----:B------:R-:W-:Y:S02]  /*01e0*/  LEA.HI R5, R5, R6, RZ, 0x1b ;  /* 0x0000000605057211 */ /* 0x000fe400078fd8ff */
[----:B------:R-:W-:Y:S02]  /*01f0*/  LEA R7, R7, UR4, 0x2 ;  /* 0x0000000407077c11 */ /* 0x000fe4000f8e10ff */
[----:B------:R-:W-:-:S04]  /*0200*/  LEA R5, R5, UR4, 0x2 ;  /* 0x0000000405057c11 */ /* 0x000fc8000f8e10ff */
[----:B------:R-:W-:Y:S04]  /*0210*/  LDS R7, [R7] ;  /* 0x0000000007077984 */ /* 0x000fe80000000800 */
[----:B------:R-:W0:Y:S02]  /*0220*/  LDS R6, [R5+0x4] ;  /* 0x0000040005067984 */ /* 0x000e240000000800 */
[----:B0-----:R-:W-:-:S05]  /*0230*/  FADD R6, R7, R6 ;  /* 0x0000000607067221 */ /* 0x001fca0000000000 */
[----:B------:R1:W-:Y:S02]  /*0240*/  STS [R5+0x4], R6 ;  /* 0x0000040605007388 */ /* 0x0003e40000000800 */
.L_x_26:
[----:B------:R-:W-:Y:S05]  /*0250*/  BSYNC.RECONVERGENT B0 ;  /* 0x0000000000007941 */ /* 0x000fea0003800200 */
.L_x_25:
[----:B------:R-:W-:Y:S01]  /*0260*/  BAR.SYNC.DEFER_BLOCKING 0x0 ;  /* 0x0000000000007b1d */ /* 0x000fe20000010000 */
[----:B------:R-:W-:-:S05]  /*0270*/  ISETP.GT.U32.AND P0, PT, R3, 0x1, PT ;  /* 0x000000010300780c */ /* 0x000fca0003f04070 */
[----:B------:R-:W-:Y:S04]  /*0280*/  BSSY.RECONVERGENT B0, `(.L_x_27) ;  /* 0x000000d000007945 */ /* 0x000fe80003800200 */
[----:B------:R-:W-:Y:S05]  /*0290*/  @P6 BRA `(.L_x_28) ;  /* 0x00000000002c6947 */ /* 0x000fea0003800000 */
[----:B-1----:R-:W-:-:S05]  /*02a0*/  LEA R5, R3, 0x4, 0x2 ;  /* 0x0000000403057811 */ /* 0x002fca00078e10ff */
[C---:B------:R-:W-:Y:S02]  /*02b0*/  VIADD R8, R5.reuse, 0xfffffffd ;  /* 0xfffffffd05087836 */ /* 0x040fe40000000000 */
[----:B------:R-:W-:-:S03]  /*02c0*/  VIADD R6, R5, 0xffffffff ;  /* 0xffffffff05067836 */ /* 0x000fc60000000000 */
[-C--:B------:R-:W-:Y:S02]  /*02d0*/  LEA.HI R8, R8, R5.reuse, RZ, 0x1b ;  /* 0x0000000508087211 */ /* 0x080fe400078fd8ff */
[----:B------:R-:W-:Y:S02]  /*02e0*/  LEA.HI R6, R6, R5, RZ, 0x1b ;  /* 0x0000000506067211 */ /* 0x000fe400078fd8ff */
[----:B------:R-:W-:Y:S02]  /*02f0*/  LEA R8, R8, UR4, 0x2 ;  /* 0x0000000408087c11 */ /* 0x000fe4000f8e10ff */
[----:B------:R-:W-:-:S04]  /*0300*/  LEA R6, R6, UR4, 0x2 ;  /* 0x0000000406067c11 */ /* 0x000fc8000f8e10ff */
[----:B------:R-:W-:Y:S04]  /*0310*/  LDS R8, [R8+-0xc] ;  /* 0xfffff40008087984 */ /* 0x000fe80000000800 */
[----:B------:R-:W1:Y:S02]  /*0320*/  LDS R5, [R6+-0x4] ;  /* 0xfffffc0006057984 */ /* 0x000e640000000800 */
[----:B-1----:R-:W-:-:S05]  /*0330*/  FADD R5, R8, R5 ;  /* 0x0000000508057221 */ /* 0x002fca0000000000 */
[----:B------:R2:W-:Y:S02]  /*0340*/  STS [R6+-0x4], R5 ;  /* 0xfffffc0506007388 */ /* 0x0005e40000000800 */
.L_x_28:
[----:B------:R-:W-:Y:S05]  /*0350*/  BSYNC.RECONVERGENT B0 ;  /* 0x0000000000007941 */ /* 0x000fea0003800200 */
.L_x_27:
[----:B------:R-:W-:Y:S01]  /*0360*/  BAR.SYNC.DEFER_BLOCKING 0x0 ;  /* 0x0000000000007b1d */ /* 0x000fe20000010000 */
[----:B------:R-:W-:-:S05]  /*0370*/  ISETP.NE.AND P6, PT, R3, RZ, PT ;  /* 0x000000ff0300720c */ /* 0x000fca0003fc5270 */
[----:B------:R-:W-:Y:S04]  /*0380*/  BSSY.RECONVERGENT B0, `(.L_x_29) ;  /* 0x000000d000007945 */ /* 0x000fe80003800200 */
[----:B------:R-:W-:Y:S05]  /*0390*/  @P5 BRA `(.L_x_30) ;  /* 0x00000000002c5947 */ /* 0x000fea0003800000 */
[----:B-12---:R-:W-:-:S05]  /*03a0*/  LEA R5, R3, 0x8, 0x3 ;  /* 0x0000000803057811 */ /* 0x006fca00078e18ff */
        /* <DEDUP_REMOVED lines=10> */
.L_x_30:
[----:B------:R-:W-:Y:S05]  /*0450*/  BSYNC.RECONVERGENT B0 ;  /* 0x0000000000007941 */ /* 0x000fea0003800200 */
.L_x_29:
[----:B------:R-:W-:Y:S01]  /*0460*/  BAR.SYNC.DEFER_BLOCKING 0x0 ;  /* 0x0000000000007b1d */ /* 0x000fe20000010000 */
[----:B------:R-:W-:-:S05]  /*0470*/  ISETP.GT.U32.AND P5, PT, R3, 0x3f, PT ;  /* 0x0000003f0300780c */ /* 0x000fca0003fa4070 */
[----:B------:R-:W-:Y:S08]  /*0480*/  BSSY.RECONVERGENT B0, `(.L_x_31) ;  /* 0x000000d000007945 */ /* 0x000ff00003800200 */
[----:B------:R-:W-:Y:S05]  /*0490*/  @P5 BRA `(.L_x_32) ;  /* 0x00000000002c5947 */ /* 0x000fea0003800000 */
[----:B-123--:R-:W-:-:S05]  /*04a0*/  LEA R5, R3, 0x10, 0x4 ;  /* 0x0000001003057811 */ /* 0x00efca00078e20ff */
        /* <DEDUP_REMOVED lines=10> */
.L_x_32:
[----:B------:R-:W-:Y:S05]  /*0550*/  BSYNC.RECONVERGENT B0 ;  /* 0x0000000000007941 */ /* 0x000fea0003800200 */
.L_x_31:
[----:B------:R-:W-:Y:S06]  /*0560*/  BAR.SYNC.DEFER_BLOCKING 0x0 ;  /* 0x0000000000007b1d */ /* 0x000fec0000010000 */
[----:B------:R-:W-:Y:S04]  /*0570*/  BSSY.RECONVERGENT B0, `(.L_x_33) ;  /* 0x000000d000007945 */ /* 0x000fe80003800200 */
[----:B------:R-:W-:Y:S05]  /*0580*/  @P4 BRA `(.L_x_34) ;  /* 0x00000000002c4947 */ /* 0x000fea0003800000 */
[----:B-1234-:R-:W-:-:S05]  /*0590*/  LEA R5, R3, 0x20, 0x5 ;  /* 0x0000002003057811 */ /* 0x01efca00078e28ff */
        /* <DEDUP_REMOVED lines=10> */
.L_x_34:
[----:B------:R-:W-:Y:S05]  /*0640*/  BSYNC.RECONVERGENT B0 ;  /* 0x0000000000007941 */ /* 0x000fea0003800200 */
.L_x_33:
        /* <DEDUP_REMOVED lines=14> */
.L_x_36:
[----:B------:R-:W-:Y:S05]  /*0730*/  BSYNC.RECONVERGENT B0 ;  /* 0x0000000000007941 */ /* 0x000fea0003800200 */
.L_x_35:
        /* <DEDUP_REMOVED lines=14> */
.L_x_38:
[----:B------:R-:W-:Y:S05]  /*0820*/  BSYNC.RECONVERGENT B0 ;  /* 0x0000000000007941 */ /* 0x000fea0003800200 */
.L_x_37:
        /* <DEDUP_REMOVED lines=14> */
.L_x_40:
[----:B------:R-:W-:Y:S05]  /*0910*/  BSYNC.RECONVERGENT B0 ;  /* 0x0000000000007941 */ /* 0x000fea0003800200 */
.L_x_39:
        /* <DEDUP_REMOVED lines=14> */
.L_x_42:
[----:B------:R-:W-:Y:S05]  /*0a00*/  BSYNC.RECONVERGENT B0 ;  /* 0x0000000000007941 */ /* 0x000fea0003800200 */
.L_x_41:
[----:B------:R-:W-:Y:S01]  /*0a10*/  BAR.SYNC.DEFER_BLOCKING 0x0 ;  /* 0x0000000000007b1d */ /* 0x000fe20000010000 */
[----:B------:R-:W-:-:S05]  /*0a20*/  ISETP.NE.AND P0, PT, R3, 0x3ff, PT ;  /* 0x000003ff0300780c */ /* 0x000fca0003f05270 */
[----:B-1234-:R-:W-:Y:S04]  /*0a30*/  @!P6 LDS R5, [UR4+0x838] ;  /* 0x00083804ff05e984 */ /* 0x01efe80008000800 */
[----:B------:R-:W1:Y:S02]  /*0a40*/  @!P6 LDS R6, [UR4+0x1078] ;  /* 0x00107804ff06e984 */ /* 0x000e640008000800 */
[----:B-1----:R-:W-:Y:S02]  /*0a50*/  @!P6 FADD R5, R5, R6 ;  /* 0x000000060505e221 */ /* 0x002fe40000000000 */
[----:B0-----:R-:W0:Y:S03]  /*0a60*/  LDC.64 R6, c[0x0][0x380] ;  /* 0x0000e000ff067b82 */ /* 0x001e260000000a00 */
[----:B------:R-:W-:Y:S05]  /*0a70*/  @!P6 STS [UR4+0x1078], R5 ;  /* 0x00107805ff00e988 */ /* 0x000fea0008000804 */
[----:B------:R-:W-:Y:S01]  /*0a80*/  BAR.SYNC.DEFER_BLOCKING 0x0 ;  /* 0x0000000000007b1d */ /* 0x000fe20000010000 */
[----:B0-----:R-:W-:-:S05]  /*0a90*/  IMAD.WIDE R2, R2, 0x4, R6 ;  /* 0x0000000402027825 */ /* 0x001fca00078e0206 */
[----:B------:R-:W0:Y:S04]  /*0aa0*/  LDS R9, [R4] ;  /* 0x0000000004097984 */ /* 0x000e280000000800 */
[----:B0-----:R0:W-:Y:S01]  /*0ab0*/  STG.E desc[UR6][R2.64], R9 ;  /* 0x0000000902007986 */ /* 0x0011e2000c101906 */
[----:B------:R-:W-:Y:S05]  /*0ac0*/  @P0 EXIT ;  /* 0x000000000000094d */ /* 0x000fea0003800000 */
[----:B------:R-:W1:Y:S01]  /*0ad0*/  LDS R5, [UR4+0x1078] ;  /* 0x00107804ff057984 */ /* 0x000e620008000800 */
[----:B0-----:R-:W0:Y:S02]  /*0ae0*/  LDC.64 R2, c[0x0][0x390] ;  /* 0x0000e400ff027b82 */ /* 0x001e240000000a00 */
[----:B0-----:R-:W-:-:S05]  /*0af0*/  IMAD.WIDE.U32 R2, R0, 0x4, R2 ;  /* 0x0000000400027825 */ /* 0x001fca00078e0002 */
[----:B-1----:R-:W-:Y:S01]  /*0b00*/  STG.E desc[UR6][R2.64], R5 ;  /* 0x0000000502007986 */ /* 0x002fe2000c101906 */
[----:B------:R-:W-:Y:S05]  /*0b10*/  EXIT ;  /* 0x000000000000794d */ /* 0x000fea0003800000 */
.L_x_43:
        /* <DEDUP_REMOVED lines=14> */
.L_x_46:


//--------------------- .nv.shared._Z8postScanPfS_i --------------------------
	.section	.nv.shared._Z8postScanPfS_i,"aw",@nobits
	.sectionflags	@""
	.align	4
.nv.shared._Z8postScanPfS_i:
	.zero		5248


//--------------------- .nv.shared.reserved.0     --------------------------
	.section	.nv.shared.reserved.0,"aw",@nobits
	.weak		__nv_reservedSMEM_offset_0_alias
	.size		__nv_reservedSMEM_offset_0_alias, 0, 64
	.other		__nv_reservedSMEM_offset_0_alias,@"STO_CUDA_RESERVED_SHARED STV_DEFAULT"
__nv_reservedSMEM_offset_0_alias:
	.zero		0
	.zero		64


//--------------------- .nv.shared._Z9reductionPfS_S_i --------------------------
	.section	.nv.shared._Z9reductionPfS_S_i,"aw",@nobits
	.sectionflags	@""
	.align	4
.nv.shared._Z9reductionPfS_S_i:
	.zero		5248


//--------------------- .nv.constant0._Z8postScanPfS_i --------------------------
	.section	.nv.constant0._Z8postScanPfS_i,"a",@progbits
	.sectionflags	@""
	.align	4
.nv.constant0._Z8postScanPfS_i:
	.zero		916


//--------------------- .nv.constant0._Z16fixBetweenBlocksPfS_S_i --------------------------
	.section	.nv.constant0._Z16fixBetweenBlocksPfS_S_i,"a",@progbits
	.sectionflags	@""
	.align	4
.nv.constant0._Z16fixBetweenBlocksPfS_S_i:
	.zero		924


//--------------------- .nv.constant0._Z9reductionPfS_S_i --------------------------
	.section	.nv.constant0._Z9reductionPfS_S_i,"a",@progbits
	.sectionflags	@""
	.align	4
.nv.constant0._Z9reductionPfS_S_i:
	.zero		924


//--------------------- SYMBOLS --------------------------

	.type		.nv.reservedSmem.offset0,@object
	.size		.nv.reservedSmem.offset0,0x4
	.type		.nv.reservedSmem.cap,@object
	.size		.nv.reservedSmem.cap,0x4
